//
// Generated by NVIDIA NVVM Compiler
//
// Compiler Build ID: CL-36424714
// Cuda compilation tools, release 13.0, V13.0.88
// Based on NVVM 20.0.0
//

.version 9.0
.target sm_100
.address_size 64

	// .globl	_Z20GenerateRandomMatrixPfjjm
.global .align 4 .b8 precalc_xorwow_matrix[102400];
.global .align 4 .b8 precalc_xorwow_offset_matrix[102400];
.global .align 4 .b8 mrg32k3aM1[2304];
.global .align 4 .b8 mrg32k3aM2[2304];
.global .align 4 .b8 mrg32k3aM1SubSeq[2016];
.global .align 4 .b8 mrg32k3aM2SubSeq[2016];
.global .align 4 .b8 mrg32k3aM1Seq[2304];
.global .align 4 .b8 mrg32k3aM2Seq[2304];
.const .align 8 .b8 __cr_lgamma_table[72];

.visible .entry _Z20GenerateRandomMatrixPfjjm(
	.param .u64 .ptr .align 1 _Z20GenerateRandomMatrixPfjjm_param_0,
	.param .u32 _Z20GenerateRandomMatrixPfjjm_param_1,
	.param .u32 _Z20GenerateRandomMatrixPfjjm_param_2,
	.param .u64 _Z20GenerateRandomMatrixPfjjm_param_3
)
{
	.local .align 8 .b8 	__local_depot0[48];
	.reg .b64 	%SP;
	.reg .b64 	%SPL;
	.reg .pred 	%p<64>;
	.reg .b32 	%r<1201>;
	.reg .b32 	%f<3>;
	.reg .b64 	%rd<28>;

	mov.u64 	%SPL, __local_depot0;
	ld.param.u64 	%rd10, [_Z20GenerateRandomMatrixPfjjm_param_0];
	ld.param.u32 	%r541, [_Z20GenerateRandomMatrixPfjjm_param_1];
	ld.param.u32 	%r542, [_Z20GenerateRandomMatrixPfjjm_param_2];
	ld.param.u64 	%rd11, [_Z20GenerateRandomMatrixPfjjm_param_3];
	mov.u32 	%r543, %ctaid.x;
	mov.u32 	%r544, %ntid.x;
	mov.u32 	%r545, %tid.x;
	mad.lo.s32 	%r1, %r543, %r544, %r545;
	mul.lo.s32 	%r546, %r542, %r541;
	setp.ge.u32 	%p1, %r1, %r546;
	@%p1 bra 	$L__BB0_117;
	add.u64 	%rd1, %SPL, 0;
	cvt.u64.u32 	%rd2, %r1;
	cvt.u32.u64 	%r547, %rd11;
	xor.b32  	%r548, %r547, -1429050551;
	mul.lo.s32 	%r549, %r548, 1099087573;
	{ .reg .b32 tmp; mov.b64 {tmp, %r550}, %rd11; }
	xor.b32  	%r551, %r550, -136515619;
	mul.lo.s32 	%r552, %r551, -1703105765;
	add.s32 	%r553, %r549, %r552;
	add.s32 	%r2, %r553, 6615241;
	add.s32 	%r937, %r549, 123456789;
	st.local.v2.u32 	[%rd1], {%r2, %r937};
	xor.b32  	%r554, %r549, 362436069;
	add.s32 	%r555, %r552, 521288629;
	st.local.v2.u32 	[%rd1+8], {%r554, %r555};
	xor.b32  	%r556, %r552, 88675123;
	add.s32 	%r933, %r549, 5783321;
	st.local.v2.u32 	[%rd1+16], {%r556, %r933};
	setp.eq.s32 	%p2, %r1, 0;
	@%p2 bra 	$L__BB0_116;
	mov.b32 	%r920, 0;
	mov.u64 	%rd27, %rd2;
$L__BB0_3:
	mov.u64 	%rd3, %rd27;
	and.b64  	%rd4, %rd3, 3;
	setp.eq.s64 	%p3, %rd4, 0;
	@%p3 bra 	$L__BB0_115;
	mul.wide.u32 	%rd13, %r920, 3200;
	mov.u64 	%rd14, precalc_xorwow_matrix;
	add.s64 	%rd5, %rd14, %rd13;
	mov.b32 	%r933, 0;
	mov.u32 	%r934, %r933;
	mov.u32 	%r935, %r933;
	mov.u32 	%r936, %r933;
	mov.u32 	%r937, %r933;
	mov.u32 	%r926, %r933;
$L__BB0_5:
	mul.wide.u32 	%rd15, %r926, 4;
	add.s64 	%rd16, %rd1, %rd15;
	ld.local.u32 	%r14, [%rd16+4];
	shl.b32 	%r15, %r926, 5;
	mov.b32 	%r932, 0;
$L__BB0_6:
	.pragma "nounroll";
	shr.u32 	%r560, %r14, %r932;
	and.b32  	%r561, %r560, 1;
	setp.eq.b32 	%p4, %r561, 1;
	not.pred 	%p5, %p4;
	add.s32 	%r562, %r15, %r932;
	mul.lo.s32 	%r563, %r562, 5;
	mul.wide.u32 	%rd17, %r563, 4;
	add.s64 	%rd6, %rd5, %rd17;
	@%p5 bra 	$L__BB0_8;
	ld.global.u32 	%r564, [%rd6];
	xor.b32  	%r937, %r937, %r564;
	ld.global.u32 	%r565, [%rd6+4];
	xor.b32  	%r936, %r936, %r565;
	ld.global.u32 	%r566, [%rd6+8];
	xor.b32  	%r935, %r935, %r566;
	ld.global.u32 	%r567, [%rd6+12];
	xor.b32  	%r934, %r934, %r567;
	ld.global.u32 	%r568, [%rd6+16];
	xor.b32  	%r933, %r933, %r568;
$L__BB0_8:
	and.b32  	%r570, %r560, 2;
	setp.eq.s32 	%p6, %r570, 0;
	@%p6 bra 	$L__BB0_10;
	ld.global.u32 	%r571, [%rd6+20];
	xor.b32  	%r937, %r937, %r571;
	ld.global.u32 	%r572, [%rd6+24];
	xor.b32  	%r936, %r936, %r572;
	ld.global.u32 	%r573, [%rd6+28];
	xor.b32  	%r935, %r935, %r573;
	ld.global.u32 	%r574, [%rd6+32];
	xor.b32  	%r934, %r934, %r574;
	ld.global.u32 	%r575, [%rd6+36];
	xor.b32  	%r933, %r933, %r575;
$L__BB0_10:
	and.b32  	%r577, %r560, 4;
	setp.eq.s32 	%p7, %r577, 0;
	@%p7 bra 	$L__BB0_12;
	ld.global.u32 	%r578, [%rd6+40];
	xor.b32  	%r937, %r937, %r578;
	ld.global.u32 	%r579, [%rd6+44];
	xor.b32  	%r936, %r936, %r579;
	ld.global.u32 	%r580, [%rd6+48];
	xor.b32  	%r935, %r935, %r580;
	ld.global.u32 	%r581, [%rd6+52];
	xor.b32  	%r934, %r934, %r581;
	ld.global.u32 	%r582, [%rd6+56];
	xor.b32  	%r933, %r933, %r582;
$L__BB0_12:
	and.b32  	%r584, %r560, 8;
	setp.eq.s32 	%p8, %r584, 0;
	@%p8 bra 	$L__BB0_14;
	ld.global.u32 	%r585, [%rd6+60];
	xor.b32  	%r937, %r937, %r585;
	ld.global.u32 	%r586, [%rd6+64];
	xor.b32  	%r936, %r936, %r586;
	ld.global.u32 	%r587, [%rd6+68];
	xor.b32  	%r935, %r935, %r587;
	ld.global.u32 	%r588, [%rd6+72];
	xor.b32  	%r934, %r934, %r588;
	ld.global.u32 	%r589, [%rd6+76];
	xor.b32  	%r933, %r933, %r589;
$L__BB0_14:
	and.b32  	%r591, %r560, 16;
	setp.eq.s32 	%p9, %r591, 0;
	@%p9 bra 	$L__BB0_16;
	ld.global.u32 	%r592, [%rd6+80];
	xor.b32  	%r937, %r937, %r592;
	ld.global.u32 	%r593, [%rd6+84];
	xor.b32  	%r936, %r936, %r593;
	ld.global.u32 	%r594, [%rd6+88];
	xor.b32  	%r935, %r935, %r594;
	ld.global.u32 	%r595, [%rd6+92];
	xor.b32  	%r934, %r934, %r595;
	ld.global.u32 	%r596, [%rd6+96];
	xor.b32  	%r933, %r933, %r596;
$L__BB0_16:
	and.b32  	%r598, %r560, 32;
	setp.eq.s32 	%p10, %r598, 0;
	@%p10 bra 	$L__BB0_18;
	ld.global.u32 	%r599, [%rd6+100];
	xor.b32  	%r937, %r937, %r599;
	ld.global.u32 	%r600, [%rd6+104];
	xor.b32  	%r936, %r936, %r600;
	ld.global.u32 	%r601, [%rd6+108];
	xor.b32  	%r935, %r935, %r601;
	ld.global.u32 	%r602, [%rd6+112];
	xor.b32  	%r934, %r934, %r602;
	ld.global.u32 	%r603, [%rd6+116];
	xor.b32  	%r933, %r933, %r603;
$L__BB0_18:
	and.b32  	%r605, %r560, 64;
	setp.eq.s32 	%p11, %r605, 0;
	@%p11 bra 	$L__BB0_20;
	ld.global.u32 	%r606, [%rd6+120];
	xor.b32  	%r937, %r937, %r606;
	ld.global.u32 	%r607, [%rd6+124];
	xor.b32  	%r936, %r936, %r607;
	ld.global.u32 	%r608, [%rd6+128];
	xor.b32  	%r935, %r935, %r608;
	ld.global.u32 	%r609, [%rd6+132];
	xor.b32  	%r934, %r934, %r609;
	ld.global.u32 	%r610, [%rd6+136];
	xor.b32  	%r933, %r933, %r610;
$L__BB0_20:
	and.b32  	%r612, %r560, 128;
	setp.eq.s32 	%p12, %r612, 0;
	@%p12 bra 	$L__BB0_22;
	ld.global.u32 	%r613, [%rd6+140];
	xor.b32  	%r937, %r937, %r613;
	ld.global.u32 	%r614, [%rd6+144];
	xor.b32  	%r936, %r936, %r614;
	ld.global.u32 	%r615, [%rd6+148];
	xor.b32  	%r935, %r935, %r615;
	ld.global.u32 	%r616, [%rd6+152];
	xor.b32  	%r934, %r934, %r616;
	ld.global.u32 	%r617, [%rd6+156];
	xor.b32  	%r933, %r933, %r617;
$L__BB0_22:
	and.b32  	%r619, %r560, 256;
	setp.eq.s32 	%p13, %r619, 0;
	@%p13 bra 	$L__BB0_24;
	ld.global.u32 	%r620, [%rd6+160];
	xor.b32  	%r937, %r937, %r620;
	ld.global.u32 	%r621, [%rd6+164];
	xor.b32  	%r936, %r936, %r621;
	ld.global.u32 	%r622, [%rd6+168];
	xor.b32  	%r935, %r935, %r622;
	ld.global.u32 	%r623, [%rd6+172];
	xor.b32  	%r934, %r934, %r623;
	ld.global.u32 	%r624, [%rd6+176];
	xor.b32  	%r933, %r933, %r624;
$L__BB0_24:
	and.b32  	%r626, %r560, 512;
	setp.eq.s32 	%p14, %r626, 0;
	@%p14 bra 	$L__BB0_26;
	ld.global.u32 	%r627, [%rd6+180];
	xor.b32  	%r937, %r937, %r627;
	ld.global.u32 	%r628, [%rd6+184];
	xor.b32  	%r936, %r936, %r628;
	ld.global.u32 	%r629, [%rd6+188];
	xor.b32  	%r935, %r935, %r629;
	ld.global.u32 	%r630, [%rd6+192];
	xor.b32  	%r934, %r934, %r630;
	ld.global.u32 	%r631, [%rd6+196];
	xor.b32  	%r933, %r933, %r631;
$L__BB0_26:
	and.b32  	%r633, %r560, 1024;
	setp.eq.s32 	%p15, %r633, 0;
	@%p15 bra 	$L__BB0_28;
	ld.global.u32 	%r634, [%rd6+200];
	xor.b32  	%r937, %r937, %r634;
	ld.global.u32 	%r635, [%rd6+204];
	xor.b32  	%r936, %r936, %r635;
	ld.global.u32 	%r636, [%rd6+208];
	xor.b32  	%r935, %r935, %r636;
	ld.global.u32 	%r637, [%rd6+212];
	xor.b32  	%r934, %r934, %r637;
	ld.global.u32 	%r638, [%rd6+216];
	xor.b32  	%r933, %r933, %r638;
$L__BB0_28:
	and.b32  	%r640, %r560, 2048;
	setp.eq.s32 	%p16, %r640, 0;
	@%p16 bra 	$L__BB0_30;
	ld.global.u32 	%r641, [%rd6+220];
	xor.b32  	%r937, %r937, %r641;
	ld.global.u32 	%r642, [%rd6+224];
	xor.b32  	%r936, %r936, %r642;
	ld.global.u32 	%r643, [%rd6+228];
	xor.b32  	%r935, %r935, %r643;
	ld.global.u32 	%r644, [%rd6+232];
	xor.b32  	%r934, %r934, %r644;
	ld.global.u32 	%r645, [%rd6+236];
	xor.b32  	%r933, %r933, %r645;
$L__BB0_30:
	and.b32  	%r647, %r560, 4096;
	setp.eq.s32 	%p17, %r647, 0;
	@%p17 bra 	$L__BB0_32;
	ld.global.u32 	%r648, [%rd6+240];
	xor.b32  	%r937, %r937, %r648;
	ld.global.u32 	%r649, [%rd6+244];
	xor.b32  	%r936, %r936, %r649;
	ld.global.u32 	%r650, [%rd6+248];
	xor.b32  	%r935, %r935, %r650;
	ld.global.u32 	%r651, [%rd6+252];
	xor.b32  	%r934, %r934, %r651;
	ld.global.u32 	%r652, [%rd6+256];
	xor.b32  	%r933, %r933, %r652;
$L__BB0_32:
	and.b32  	%r654, %r560, 8192;
	setp.eq.s32 	%p18, %r654, 0;
	@%p18 bra 	$L__BB0_34;
	ld.global.u32 	%r655, [%rd6+260];
	xor.b32  	%r937, %r937, %r655;
	ld.global.u32 	%r656, [%rd6+264];
	xor.b32  	%r936, %r936, %r656;
	ld.global.u32 	%r657, [%rd6+268];
	xor.b32  	%r935, %r935, %r657;
	ld.global.u32 	%r658, [%rd6+272];
	xor.b32  	%r934, %r934, %r658;
	ld.global.u32 	%r659, [%rd6+276];
	xor.b32  	%r933, %r933, %r659;
$L__BB0_34:
	and.b32  	%r661, %r560, 16384;
	setp.eq.s32 	%p19, %r661, 0;
	@%p19 bra 	$L__BB0_36;
	ld.global.u32 	%r662, [%rd6+280];
	xor.b32  	%r937, %r937, %r662;
	ld.global.u32 	%r663, [%rd6+284];
	xor.b32  	%r936, %r936, %r663;
	ld.global.u32 	%r664, [%rd6+288];
	xor.b32  	%r935, %r935, %r664;
	ld.global.u32 	%r665, [%rd6+292];
	xor.b32  	%r934, %r934, %r665;
	ld.global.u32 	%r666, [%rd6+296];
	xor.b32  	%r933, %r933, %r666;
$L__BB0_36:
	and.b32  	%r668, %r560, 32768;
	setp.eq.s32 	%p20, %r668, 0;
	@%p20 bra 	$L__BB0_38;
	ld.global.u32 	%r669, [%rd6+300];
	xor.b32  	%r937, %r937, %r669;
	ld.global.u32 	%r670, [%rd6+304];
	xor.b32  	%r936, %r936, %r670;
	ld.global.u32 	%r671, [%rd6+308];
	xor.b32  	%r935, %r935, %r671;
	ld.global.u32 	%r672, [%rd6+312];
	xor.b32  	%r934, %r934, %r672;
	ld.global.u32 	%r673, [%rd6+316];
	xor.b32  	%r933, %r933, %r673;
$L__BB0_38:
	add.s32 	%r932, %r932, 16;
	setp.ne.s32 	%p21, %r932, 32;
	@%p21 bra 	$L__BB0_6;
	mad.lo.s32 	%r674, %r926, -31, %r15;
	add.s32 	%r926, %r674, 1;
	setp.ne.s32 	%p22, %r926, 5;
	@%p22 bra 	$L__BB0_5;
	st.local.u32 	[%rd1+4], %r937;
	st.local.v2.u32 	[%rd1+8], {%r936, %r935};
	st.local.v2.u32 	[%rd1+16], {%r934, %r933};
	setp.eq.s64 	%p23, %rd4, 1;
	@%p23 bra 	$L__BB0_115;
	mov.b32 	%r933, 0;
	mov.u32 	%r1026, %r933;
	mov.u32 	%r1027, %r933;
	mov.u32 	%r1028, %r933;
	mov.u32 	%r937, %r933;
	mov.u32 	%r1018, %r933;
$L__BB0_42:
	mul.wide.u32 	%rd18, %r1018, 4;
	add.s64 	%rd19, %rd1, %rd18;
	ld.local.u32 	%r190, [%rd19+4];
	shl.b32 	%r191, %r1018, 5;
	mov.b32 	%r1024, 0;
$L__BB0_43:
	.pragma "nounroll";
	shr.u32 	%r677, %r190, %r1024;
	and.b32  	%r678, %r677, 1;
	setp.eq.b32 	%p24, %r678, 1;
	not.pred 	%p25, %p24;
	add.s32 	%r679, %r191, %r1024;
	mul.lo.s32 	%r680, %r679, 5;
	mul.wide.u32 	%rd20, %r680, 4;
	add.s64 	%rd7, %rd5, %rd20;
	@%p25 bra 	$L__BB0_45;
	ld.global.u32 	%r681, [%rd7];
	xor.b32  	%r937, %r937, %r681;
	ld.global.u32 	%r682, [%rd7+4];
	xor.b32  	%r1028, %r1028, %r682;
	ld.global.u32 	%r683, [%rd7+8];
	xor.b32  	%r1027, %r1027, %r683;
	ld.global.u32 	%r684, [%rd7+12];
	xor.b32  	%r1026, %r1026, %r684;
	ld.global.u32 	%r685, [%rd7+16];
	xor.b32  	%r933, %r933, %r685;
$L__BB0_45:
	and.b32  	%r687, %r677, 2;
	setp.eq.s32 	%p26, %r687, 0;
	@%p26 bra 	$L__BB0_47;
	ld.global.u32 	%r688, [%rd7+20];
	xor.b32  	%r937, %r937, %r688;
	ld.global.u32 	%r689, [%rd7+24];
	xor.b32  	%r1028, %r1028, %r689;
	ld.global.u32 	%r690, [%rd7+28];
	xor.b32  	%r1027, %r1027, %r690;
	ld.global.u32 	%r691, [%rd7+32];
	xor.b32  	%r1026, %r1026, %r691;
	ld.global.u32 	%r692, [%rd7+36];
	xor.b32  	%r933, %r933, %r692;
$L__BB0_47:
	and.b32  	%r694, %r677, 4;
	setp.eq.s32 	%p27, %r694, 0;
	@%p27 bra 	$L__BB0_49;
	ld.global.u32 	%r695, [%rd7+40];
	xor.b32  	%r937, %r937, %r695;
	ld.global.u32 	%r696, [%rd7+44];
	xor.b32  	%r1028, %r1028, %r696;
	ld.global.u32 	%r697, [%rd7+48];
	xor.b32  	%r1027, %r1027, %r697;
	ld.global.u32 	%r698, [%rd7+52];
	xor.b32  	%r1026, %r1026, %r698;
	ld.global.u32 	%r699, [%rd7+56];
	xor.b32  	%r933, %r933, %r699;
$L__BB0_49:
	and.b32  	%r701, %r677, 8;
	setp.eq.s32 	%p28, %r701, 0;
	@%p28 bra 	$L__BB0_51;
	ld.global.u32 	%r702, [%rd7+60];
	xor.b32  	%r937, %r937, %r702;
	ld.global.u32 	%r703, [%rd7+64];
	xor.b32  	%r1028, %r1028, %r703;
	ld.global.u32 	%r704, [%rd7+68];
	xor.b32  	%r1027, %r1027, %r704;
	ld.global.u32 	%r705, [%rd7+72];
	xor.b32  	%r1026, %r1026, %r705;
	ld.global.u32 	%r706, [%rd7+76];
	xor.b32  	%r933, %r933, %r706;
$L__BB0_51:
	and.b32  	%r708, %r677, 16;
	setp.eq.s32 	%p29, %r708, 0;
	@%p29 bra 	$L__BB0_53;
	ld.global.u32 	%r709, [%rd7+80];
	xor.b32  	%r937, %r937, %r709;
	ld.global.u32 	%r710, [%rd7+84];
	xor.b32  	%r1028, %r1028, %r710;
	ld.global.u32 	%r711, [%rd7+88];
	xor.b32  	%r1027, %r1027, %r711;
	ld.global.u32 	%r712, [%rd7+92];
	xor.b32  	%r1026, %r1026, %r712;
	ld.global.u32 	%r713, [%rd7+96];
	xor.b32  	%r933, %r933, %r713;
$L__BB0_53:
	and.b32  	%r715, %r677, 32;
	setp.eq.s32 	%p30, %r715, 0;
	@%p30 bra 	$L__BB0_55;
	ld.global.u32 	%r716, [%rd7+100];
	xor.b32  	%r937, %r937, %r716;
	ld.global.u32 	%r717, [%rd7+104];
	xor.b32  	%r1028, %r1028, %r717;
	ld.global.u32 	%r718, [%rd7+108];
	xor.b32  	%r1027, %r1027, %r718;
	ld.global.u32 	%r719, [%rd7+112];
	xor.b32  	%r1026, %r1026, %r719;
	ld.global.u32 	%r720, [%rd7+116];
	xor.b32  	%r933, %r933, %r720;
$L__BB0_55:
	and.b32  	%r722, %r677, 64;
	setp.eq.s32 	%p31, %r722, 0;
	@%p31 bra 	$L__BB0_57;
	ld.global.u32 	%r723, [%rd7+120];
	xor.b32  	%r937, %r937, %r723;
	ld.global.u32 	%r724, [%rd7+124];
	xor.b32  	%r1028, %r1028, %r724;
	ld.global.u32 	%r725, [%rd7+128];
	xor.b32  	%r1027, %r1027, %r725;
	ld.global.u32 	%r726, [%rd7+132];
	xor.b32  	%r1026, %r1026, %r726;
	ld.global.u32 	%r727, [%rd7+136];
	xor.b32  	%r933, %r933, %r727;
$L__BB0_57:
	and.b32  	%r729, %r677, 128;
	setp.eq.s32 	%p32, %r729, 0;
	@%p32 bra 	$L__BB0_59;
	ld.global.u32 	%r730, [%rd7+140];
	xor.b32  	%r937, %r937, %r730;
	ld.global.u32 	%r731, [%rd7+144];
	xor.b32  	%r1028, %r1028, %r731;
	ld.global.u32 	%r732, [%rd7+148];
	xor.b32  	%r1027, %r1027, %r732;
	ld.global.u32 	%r733, [%rd7+152];
	xor.b32  	%r1026, %r1026, %r733;
	ld.global.u32 	%r734, [%rd7+156];
	xor.b32  	%r933, %r933, %r734;
$L__BB0_59:
	and.b32  	%r736, %r677, 256;
	setp.eq.s32 	%p33, %r736, 0;
	@%p33 bra 	$L__BB0_61;
	ld.global.u32 	%r737, [%rd7+160];
	xor.b32  	%r937, %r937, %r737;
	ld.global.u32 	%r738, [%rd7+164];
	xor.b32  	%r1028, %r1028, %r738;
	ld.global.u32 	%r739, [%rd7+168];
	xor.b32  	%r1027, %r1027, %r739;
	ld.global.u32 	%r740, [%rd7+172];
	xor.b32  	%r1026, %r1026, %r740;
	ld.global.u32 	%r741, [%rd7+176];
	xor.b32  	%r933, %r933, %r741;
$L__BB0_61:
	and.b32  	%r743, %r677, 512;
	setp.eq.s32 	%p34, %r743, 0;
	@%p34 bra 	$L__BB0_63;
	ld.global.u32 	%r744, [%rd7+180];
	xor.b32  	%r937, %r937, %r744;
	ld.global.u32 	%r745, [%rd7+184];
	xor.b32  	%r1028, %r1028, %r745;
	ld.global.u32 	%r746, [%rd7+188];
	xor.b32  	%r1027, %r1027, %r746;
	ld.global.u32 	%r747, [%rd7+192];
	xor.b32  	%r1026, %r1026, %r747;
	ld.global.u32 	%r748, [%rd7+196];
	xor.b32  	%r933, %r933, %r748;
$L__BB0_63:
	and.b32  	%r750, %r677, 1024;
	setp.eq.s32 	%p35, %r750, 0;
	@%p35 bra 	$L__BB0_65;
	ld.global.u32 	%r751, [%rd7+200];
	xor.b32  	%r937, %r937, %r751;
	ld.global.u32 	%r752, [%rd7+204];
	xor.b32  	%r1028, %r1028, %r752;
	ld.global.u32 	%r753, [%rd7+208];
	xor.b32  	%r1027, %r1027, %r753;
	ld.global.u32 	%r754, [%rd7+212];
	xor.b32  	%r1026, %r1026, %r754;
	ld.global.u32 	%r755, [%rd7+216];
	xor.b32  	%r933, %r933, %r755;
$L__BB0_65:
	and.b32  	%r757, %r677, 2048;
	setp.eq.s32 	%p36, %r757, 0;
	@%p36 bra 	$L__BB0_67;
	ld.global.u32 	%r758, [%rd7+220];
	xor.b32  	%r937, %r937, %r758;
	ld.global.u32 	%r759, [%rd7+224];
	xor.b32  	%r1028, %r1028, %r759;
	ld.global.u32 	%r760, [%rd7+228];
	xor.b32  	%r1027, %r1027, %r760;
	ld.global.u32 	%r761, [%rd7+232];
	xor.b32  	%r1026, %r1026, %r761;
	ld.global.u32 	%r762, [%rd7+236];
	xor.b32  	%r933, %r933, %r762;
$L__BB0_67:
	and.b32  	%r764, %r677, 4096;
	setp.eq.s32 	%p37, %r764, 0;
	@%p37 bra 	$L__BB0_69;
	ld.global.u32 	%r765, [%rd7+240];
	xor.b32  	%r937, %r937, %r765;
	ld.global.u32 	%r766, [%rd7+244];
	xor.b32  	%r1028, %r1028, %r766;
	ld.global.u32 	%r767, [%rd7+248];
	xor.b32  	%r1027, %r1027, %r767;
	ld.global.u32 	%r768, [%rd7+252];
	xor.b32  	%r1026, %r1026, %r768;
	ld.global.u32 	%r769, [%rd7+256];
	xor.b32  	%r933, %r933, %r769;
$L__BB0_69:
	and.b32  	%r771, %r677, 8192;
	setp.eq.s32 	%p38, %r771, 0;
	@%p38 bra 	$L__BB0_71;
	ld.global.u32 	%r772, [%rd7+260];
	xor.b32  	%r937, %r937, %r772;
	ld.global.u32 	%r773, [%rd7+264];
	xor.b32  	%r1028, %r1028, %r773;
	ld.global.u32 	%r774, [%rd7+268];
	xor.b32  	%r1027, %r1027, %r774;
	ld.global.u32 	%r775, [%rd7+272];
	xor.b32  	%r1026, %r1026, %r775;
	ld.global.u32 	%r776, [%rd7+276];
	xor.b32  	%r933, %r933, %r776;
$L__BB0_71:
	and.b32  	%r778, %r677, 16384;
	setp.eq.s32 	%p39, %r778, 0;
	@%p39 bra 	$L__BB0_73;
	ld.global.u32 	%r779, [%rd7+280];
	xor.b32  	%r937, %r937, %r779;
	ld.global.u32 	%r780, [%rd7+284];
	xor.b32  	%r1028, %r1028, %r780;
	ld.global.u32 	%r781, [%rd7+288];
	xor.b32  	%r1027, %r1027, %r781;
	ld.global.u32 	%r782, [%rd7+292];
	xor.b32  	%r1026, %r1026, %r782;
	ld.global.u32 	%r783, [%rd7+296];
	xor.b32  	%r933, %r933, %r783;
$L__BB0_73:
	and.b32  	%r785, %r677, 32768;
	setp.eq.s32 	%p40, %r785, 0;
	@%p40 bra 	$L__BB0_75;
	ld.global.u32 	%r786, [%rd7+300];
	xor.b32  	%r937, %r937, %r786;
	ld.global.u32 	%r787, [%rd7+304];
	xor.b32  	%r1028, %r1028, %r787;
	ld.global.u32 	%r788, [%rd7+308];
	xor.b32  	%r1027, %r1027, %r788;
	ld.global.u32 	%r789, [%rd7+312];
	xor.b32  	%r1026, %r1026, %r789;
	ld.global.u32 	%r790, [%rd7+316];
	xor.b32  	%r933, %r933, %r790;
$L__BB0_75:
	add.s32 	%r1024, %r1024, 16;
	setp.ne.s32 	%p41, %r1024, 32;
	@%p41 bra 	$L__BB0_43;
	mad.lo.s32 	%r791, %r1018, -31, %r191;
	add.s32 	%r1018, %r791, 1;
	setp.ne.s32 	%p42, %r1018, 5;
	@%p42 bra 	$L__BB0_42;
	st.local.u32 	[%rd1+4], %r937;
	st.local.v2.u32 	[%rd1+8], {%r1028, %r1027};
	st.local.v2.u32 	[%rd1+16], {%r1026, %r933};
	setp.ne.s64 	%p43, %rd4, 3;
	@%p43 bra 	$L__BB0_115;
	mov.b32 	%r933, 0;
	mov.u32 	%r1118, %r933;
	mov.u32 	%r1119, %r933;
	mov.u32 	%r1120, %r933;
	mov.u32 	%r937, %r933;
	mov.u32 	%r1110, %r933;
$L__BB0_79:
	mul.wide.u32 	%rd21, %r1110, 4;
	add.s64 	%rd22, %rd1, %rd21;
	ld.local.u32 	%r366, [%rd22+4];
	shl.b32 	%r367, %r1110, 5;
	mov.b32 	%r1116, 0;
$L__BB0_80:
	.pragma "nounroll";
	shr.u32 	%r794, %r366, %r1116;
	and.b32  	%r795, %r794, 1;
	setp.eq.b32 	%p44, %r795, 1;
	not.pred 	%p45, %p44;
	add.s32 	%r796, %r367, %r1116;
	mul.lo.s32 	%r797, %r796, 5;
	mul.wide.u32 	%rd23, %r797, 4;
	add.s64 	%rd8, %rd5, %rd23;
	@%p45 bra 	$L__BB0_82;
	ld.global.u32 	%r798, [%rd8];
	xor.b32  	%r937, %r937, %r798;
	ld.global.u32 	%r799, [%rd8+4];
	xor.b32  	%r1120, %r1120, %r799;
	ld.global.u32 	%r800, [%rd8+8];
	xor.b32  	%r1119, %r1119, %r800;
	ld.global.u32 	%r801, [%rd8+12];
	xor.b32  	%r1118, %r1118, %r801;
	ld.global.u32 	%r802, [%rd8+16];
	xor.b32  	%r933, %r933, %r802;
$L__BB0_82:
	and.b32  	%r804, %r794, 2;
	setp.eq.s32 	%p46, %r804, 0;
	@%p46 bra 	$L__BB0_84;
	ld.global.u32 	%r805, [%rd8+20];
	xor.b32  	%r937, %r937, %r805;
	ld.global.u32 	%r806, [%rd8+24];
	xor.b32  	%r1120, %r1120, %r806;
	ld.global.u32 	%r807, [%rd8+28];
	xor.b32  	%r1119, %r1119, %r807;
	ld.global.u32 	%r808, [%rd8+32];
	xor.b32  	%r1118, %r1118, %r808;
	ld.global.u32 	%r809, [%rd8+36];
	xor.b32  	%r933, %r933, %r809;
$L__BB0_84:
	and.b32  	%r811, %r794, 4;
	setp.eq.s32 	%p47, %r811, 0;
	@%p47 bra 	$L__BB0_86;
	ld.global.u32 	%r812, [%rd8+40];
	xor.b32  	%r937, %r937, %r812;
	ld.global.u32 	%r813, [%rd8+44];
	xor.b32  	%r1120, %r1120, %r813;
	ld.global.u32 	%r814, [%rd8+48];
	xor.b32  	%r1119, %r1119, %r814;
	ld.global.u32 	%r815, [%rd8+52];
	xor.b32  	%r1118, %r1118, %r815;
	ld.global.u32 	%r816, [%rd8+56];
	xor.b32  	%r933, %r933, %r816;
$L__BB0_86:
	and.b32  	%r818, %r794, 8;
	setp.eq.s32 	%p48, %r818, 0;
	@%p48 bra 	$L__BB0_88;
	ld.global.u32 	%r819, [%rd8+60];
	xor.b32  	%r937, %r937, %r819;
	ld.global.u32 	%r820, [%rd8+64];
	xor.b32  	%r1120, %r1120, %r820;
	ld.global.u32 	%r821, [%rd8+68];
	xor.b32  	%r1119, %r1119, %r821;
	ld.global.u32 	%r822, [%rd8+72];
	xor.b32  	%r1118, %r1118, %r822;
	ld.global.u32 	%r823, [%rd8+76];
	xor.b32  	%r933, %r933, %r823;
$L__BB0_88:
	and.b32  	%r825, %r794, 16;
	setp.eq.s32 	%p49, %r825, 0;
	@%p49 bra 	$L__BB0_90;
	ld.global.u32 	%r826, [%rd8+80];
	xor.b32  	%r937, %r937, %r826;
	ld.global.u32 	%r827, [%rd8+84];
	xor.b32  	%r1120, %r1120, %r827;
	ld.global.u32 	%r828, [%rd8+88];
	xor.b32  	%r1119, %r1119, %r828;
	ld.global.u32 	%r829, [%rd8+92];
	xor.b32  	%r1118, %r1118, %r829;
	ld.global.u32 	%r830, [%rd8+96];
	xor.b32  	%r933, %r933, %r830;
$L__BB0_90:
	and.b32  	%r832, %r794, 32;
	setp.eq.s32 	%p50, %r832, 0;
	@%p50 bra 	$L__BB0_92;
	ld.global.u32 	%r833, [%rd8+100];
	xor.b32  	%r937, %r937, %r833;
	ld.global.u32 	%r834, [%rd8+104];
	xor.b32  	%r1120, %r1120, %r834;
	ld.global.u32 	%r835, [%rd8+108];
	xor.b32  	%r1119, %r1119, %r835;
	ld.global.u32 	%r836, [%rd8+112];
	xor.b32  	%r1118, %r1118, %r836;
	ld.global.u32 	%r837, [%rd8+116];
	xor.b32  	%r933, %r933, %r837;
$L__BB0_92:
	and.b32  	%r839, %r794, 64;
	setp.eq.s32 	%p51, %r839, 0;
	@%p51 bra 	$L__BB0_94;
	ld.global.u32 	%r840, [%rd8+120];
	xor.b32  	%r937, %r937, %r840;
	ld.global.u32 	%r841, [%rd8+124];
	xor.b32  	%r1120, %r1120, %r841;
	ld.global.u32 	%r842, [%rd8+128];
	xor.b32  	%r1119, %r1119, %r842;
	ld.global.u32 	%r843, [%rd8+132];
	xor.b32  	%r1118, %r1118, %r843;
	ld.global.u32 	%r844, [%rd8+136];
	xor.b32  	%r933, %r933, %r844;
$L__BB0_94:
	and.b32  	%r846, %r794, 128;
	setp.eq.s32 	%p52, %r846, 0;
	@%p52 bra 	$L__BB0_96;
	ld.global.u32 	%r847, [%rd8+140];
	xor.b32  	%r937, %r937, %r847;
	ld.global.u32 	%r848, [%rd8+144];
	xor.b32  	%r1120, %r1120, %r848;
	ld.global.u32 	%r849, [%rd8+148];
	xor.b32  	%r1119, %r1119, %r849;
	ld.global.u32 	%r850, [%rd8+152];
	xor.b32  	%r1118, %r1118, %r850;
	ld.global.u32 	%r851, [%rd8+156];
	xor.b32  	%r933, %r933, %r851;
$L__BB0_96:
	and.b32  	%r853, %r794, 256;
	setp.eq.s32 	%p53, %r853, 0;
	@%p53 bra 	$L__BB0_98;
	ld.global.u32 	%r854, [%rd8+160];
	xor.b32  	%r937, %r937, %r854;
	ld.global.u32 	%r855, [%rd8+164];
	xor.b32  	%r1120, %r1120, %r855;
	ld.global.u32 	%r856, [%rd8+168];
	xor.b32  	%r1119, %r1119, %r856;
	ld.global.u32 	%r857, [%rd8+172];
	xor.b32  	%r1118, %r1118, %r857;
	ld.global.u32 	%r858, [%rd8+176];
	xor.b32  	%r933, %r933, %r858;
$L__BB0_98:
	and.b32  	%r860, %r794, 512;
	setp.eq.s32 	%p54, %r860, 0;
	@%p54 bra 	$L__BB0_100;
	ld.global.u32 	%r861, [%rd8+180];
	xor.b32  	%r937, %r937, %r861;
	ld.global.u32 	%r862, [%rd8+184];
	xor.b32  	%r1120, %r1120, %r862;
	ld.global.u32 	%r863, [%rd8+188];
	xor.b32  	%r1119, %r1119, %r863;
	ld.global.u32 	%r864, [%rd8+192];
	xor.b32  	%r1118, %r1118, %r864;
	ld.global.u32 	%r865, [%rd8+196];
	xor.b32  	%r933, %r933, %r865;
$L__BB0_100:
	and.b32  	%r867, %r794, 1024;
	setp.eq.s32 	%p55, %r867, 0;
	@%p55 bra 	$L__BB0_102;
	ld.global.u32 	%r868, [%rd8+200];
	xor.b32  	%r937, %r937, %r868;
	ld.global.u32 	%r869, [%rd8+204];
	xor.b32  	%r1120, %r1120, %r869;
	ld.global.u32 	%r870, [%rd8+208];
	xor.b32  	%r1119, %r1119, %r870;
	ld.global.u32 	%r871, [%rd8+212];
	xor.b32  	%r1118, %r1118, %r871;
	ld.global.u32 	%r872, [%rd8+216];
	xor.b32  	%r933, %r933, %r872;
$L__BB0_102:
	and.b32  	%r874, %r794, 2048;
	setp.eq.s32 	%p56, %r874, 0;
	@%p56 bra 	$L__BB0_104;
	ld.global.u32 	%r875, [%rd8+220];
	xor.b32  	%r937, %r937, %r875;
	ld.global.u32 	%r876, [%rd8+224];
	xor.b32  	%r1120, %r1120, %r876;
	ld.global.u32 	%r877, [%rd8+228];
	xor.b32  	%r1119, %r1119, %r877;
	ld.global.u32 	%r878, [%rd8+232];
	xor.b32  	%r1118, %r1118, %r878;
	ld.global.u32 	%r879, [%rd8+236];
	xor.b32  	%r933, %r933, %r879;
$L__BB0_104:
	and.b32  	%r881, %r794, 4096;
	setp.eq.s32 	%p57, %r881, 0;
	@%p57 bra 	$L__BB0_106;
	ld.global.u32 	%r882, [%rd8+240];
	xor.b32  	%r937, %r937, %r882;
	ld.global.u32 	%r883, [%rd8+244];
	xor.b32  	%r1120, %r1120, %r883;
	ld.global.u32 	%r884, [%rd8+248];
	xor.b32  	%r1119, %r1119, %r884;
	ld.global.u32 	%r885, [%rd8+252];
	xor.b32  	%r1118, %r1118, %r885;
	ld.global.u32 	%r886, [%rd8+256];
	xor.b32  	%r933, %r933, %r886;
$L__BB0_106:
	and.b32  	%r888, %r794, 8192;
	setp.eq.s32 	%p58, %r888, 0;
	@%p58 bra 	$L__BB0_108;
	ld.global.u32 	%r889, [%rd8+260];
	xor.b32  	%r937, %r937, %r889;
	ld.global.u32 	%r890, [%rd8+264];
	xor.b32  	%r1120, %r1120, %r890;
	ld.global.u32 	%r891, [%rd8+268];
	xor.b32  	%r1119, %r1119, %r891;
	ld.global.u32 	%r892, [%rd8+272];
	xor.b32  	%r1118, %r1118, %r892;
	ld.global.u32 	%r893, [%rd8+276];
	xor.b32  	%r933, %r933, %r893;
$L__BB0_108:
	and.b32  	%r895, %r794, 16384;
	setp.eq.s32 	%p59, %r895, 0;
	@%p59 bra 	$L__BB0_110;
	ld.global.u32 	%r896, [%rd8+280];
	xor.b32  	%r937, %r937, %r896;
	ld.global.u32 	%r897, [%rd8+284];
	xor.b32  	%r1120, %r1120, %r897;
	ld.global.u32 	%r898, [%rd8+288];
	xor.b32  	%r1119, %r1119, %r898;
	ld.global.u32 	%r899, [%rd8+292];
	xor.b32  	%r1118, %r1118, %r899;
	ld.global.u32 	%r900, [%rd8+296];
	xor.b32  	%r933, %r933, %r900;
$L__BB0_110:
	and.b32  	%r902, %r794, 32768;
	setp.eq.s32 	%p60, %r902, 0;
	@%p60 bra 	$L__BB0_112;
	ld.global.u32 	%r903, [%rd8+300];
	xor.b32  	%r937, %r937, %r903;
	ld.global.u32 	%r904, [%rd8+304];
	xor.b32  	%r1120, %r1120, %r904;
	ld.global.u32 	%r905, [%rd8+308];
	xor.b32  	%r1119, %r1119, %r905;
	ld.global.u32 	%r906, [%rd8+312];
	xor.b32  	%r1118, %r1118, %r906;
	ld.global.u32 	%r907, [%rd8+316];
	xor.b32  	%r933, %r933, %r907;
$L__BB0_112:
	add.s32 	%r1116, %r1116, 16;
	setp.ne.s32 	%p61, %r1116, 32;
	@%p61 bra 	$L__BB0_80;
	mad.lo.s32 	%r908, %r1110, -31, %r367;
	add.s32 	%r1110, %r908, 1;
	setp.ne.s32 	%p62, %r1110, 5;
	@%p62 bra 	$L__BB0_79;
	st.local.u32 	[%rd1+4], %r937;
	st.local.v2.u32 	[%rd1+8], {%r1120, %r1119};
	st.local.v2.u32 	[%rd1+16], {%r1118, %r933};
$L__BB0_115:
	shr.u64 	%rd27, %rd3, 2;
	add.s32 	%r920, %r920, 1;
	setp.gt.u64 	%p63, %rd3, 3;
	@%p63 bra 	$L__BB0_3;
$L__BB0_116:
	shr.u32 	%r909, %r937, 2;
	xor.b32  	%r910, %r909, %r937;
	shl.b32 	%r911, %r933, 4;
	shl.b32 	%r912, %r910, 1;
	xor.b32  	%r913, %r912, %r911;
	xor.b32  	%r914, %r913, %r910;
	xor.b32  	%r915, %r914, %r933;
	add.s32 	%r916, %r2, %r915;
	add.s32 	%r917, %r916, 362437;
	cvt.rn.f32.u32 	%f1, %r917;
	fma.rn.f32 	%f2, %f1, 0f2F800000, 0f2F000000;
	cvta.to.global.u64 	%rd24, %rd10;
	shl.b64 	%rd25, %rd2, 2;
	add.s64 	%rd26, %rd24, %rd25;
	st.global.f32 	[%rd26], %f2;
$L__BB0_117:
	ret;

}


// ===== COMPILED SASS (sm_100) =====

	.target	sm_100

	.elftype	@"ET_EXEC"


//--------------------- .note.nv.tkinfo           --------------------------
	.section	.note.nv.tkinfo,"",@"SHT_NOTE"
	.sectionflags	@"SHF_NOTE_NV_TKINFO"
	.tkinfo
        /*0018*/ 	.word	0x00000002
        /*0030*/ 	.string	""
        /*0030*/ 	.string	"ptxas"
        /*0030*/ 	.string	"Cuda compilation tools, release 13.0, V13.0.88"
        /*0030*/ 	.string	"Build cuda_13.0.r13.0/compiler.36424714_0"
        /*0030*/ 	.string	"-arch sm_100 -m 64 "



//--------------------- .note.nv.cuinfo           --------------------------
	.section	.note.nv.cuinfo,"",@"SHT_NOTE"
	.sectionflags	@"SHF_NOTE_NV_CUINFO"
        /*0018*/ 	.short	0x0002
        /*001a*/ 	.short	0x0064
        /*001c*/ 	.short	0x0082
	.zero		2


//--------------------- .nv.info                  --------------------------
	.section	.nv.info,"",@"SHT_CUDA_INFO"
	.align	4


	//----- nvinfo : EIATTR_REGCOUNT
	.align		4
        /*0000*/ 	.byte	0x04, 0x2f
        /*0002*/ 	.short	(.L_10 - .L_9)
	.align		4
.L_9:
        /*0004*/ 	.word	index@(_Z20GenerateRandomMatrixPfjjm)
        /*0008*/ 	.word	0x0000001f


	//----- nvinfo : EIATTR_FRAME_SIZE
	.align		4
.L_10:
        /*000c*/ 	.byte	0x04, 0x11
        /*000e*/ 	.short	(.L_12 - .L_11)
	.align		4
.L_11:
        /*0010*/ 	.word	index@(_Z20GenerateRandomMatrixPfjjm)
        /*0014*/ 	.word	0x00000030


	//----- nvinfo : EIATTR_MIN_STACK_SIZE
	.align		4
.L_12:
        /*0018*/ 	.byte	0x04, 0x12
        /*001a*/ 	.short	(.L_14 - .L_13)
	.align		4
.L_13:
        /*001c*/ 	.word	index@(_Z20GenerateRandomMatrixPfjjm)
        /*0020*/ 	.word	0x00000030
.L_14:


//--------------------- .nv.compat                --------------------------
	.section	.nv.compat,"",@"SHT_CUDA_COMPAT_INFO"
	.align	4
        /*0000*/ 	.byte	0x02, 0x09, 0x00, 0x00, 0x02, 0x02, 0x01, 0x00, 0x02, 0x05, 0x05, 0x00, 0x03, 0x07, 0x01, 0x01
        /*0010*/ 	.byte	0x02, 0x03, 0x00, 0x00, 0x02, 0x06, 0x01, 0x00, 0x04, 0x0b, 0x08, 0x00, 0x09, 0x00, 0x00, 0x00
        /*0020*/ 	.byte	0x00, 0x00, 0x00, 0x00


//--------------------- .nv.info._Z20GenerateRandomMatrixPfjjm --------------------------
	.section	.nv.info._Z20GenerateRandomMatrixPfjjm,"",@"SHT_CUDA_INFO"
	.sectionflags	@""
	.align	4


	//----- nvinfo : EIATTR_CUDA_API_VERSION
	.align		4
        /*0000*/ 	.byte	0x04, 0x37
        /*0002*/ 	.short	(.L_16 - .L_15)
.L_15:
        /*0004*/ 	.word	0x00000082


	//----- nvinfo : EIATTR_KPARAM_INFO
	.align		4
.L_16:
        /*0008*/ 	.byte	0x04, 0x17
        /*000a*/ 	.short	(.L_18 - .L_17)
.L_17:
        /*000c*/ 	.word	0x00000000
        /*0010*/ 	.short	0x0003
        /*0012*/ 	.short	0x0010
        /*0014*/ 	.byte	0x00, 0xf0, 0x21, 0x00


	//----- nvinfo : EIATTR_KPARAM_INFO
	.align		4
.L_18:
        /*0018*/ 	.byte	0x04, 0x17
        /*001a*/ 	.short	(.L_20 - .L_19)
.L_19:
        /*001c*/ 	.word	0x00000000
        /*0020*/ 	.short	0x0002
        /*0022*/ 	.short	0x000c
        /*0024*/ 	.byte	0x00, 0xf0, 0x11, 0x00


	//----- nvinfo : EIATTR_KPARAM_INFO
	.align		4
.L_20:
        /*0028*/ 	.byte	0x04, 0x17
        /*002a*/ 	.short	(.L_22 - .L_21)
.L_21:
        /*002c*/ 	.word	0x00000000
        /*0030*/ 	.short	0x0001
        /*0032*/ 	.short	0x0008
        /*0034*/ 	.byte	0x00, 0xf0, 0x11, 0x00


	//----- nvinfo : EIATTR_KPARAM_INFO
	.align		4
.L_22:
        /*0038*/ 	.byte	0x04, 0x17
        /*003a*/ 	.short	(.L_24 - .L_23)
.L_23:
        /*003c*/ 	.word	0x00000000
        /*0040*/ 	.short	0x0000
        /*0042*/ 	.short	0x0000
        /*0044*/ 	.byte	0x00, 0xf5, 0x21, 0x00


	//----- nvinfo : EIATTR_SPARSE_MMA_MASK
	.align		4
.L_24:
        /*0048*/ 	.byte	0x03, 0x50
        /*004a*/ 	.short	0x0000


	//----- nvinfo : EIATTR_MAXREG_COUNT
	.align		4
        /*004c*/ 	.byte	0x03, 0x1b
        /*004e*/ 	.short	0x00ff


	//----- nvinfo : EIATTR_MERCURY_ISA_VERSION
	.align		4
        /*0050*/ 	.byte	0x03, 0x5f
        /*0052*/ 	.short	0x0101


	//----- nvinfo : EIATTR_VRC_CTA_INIT_COUNT
	.align		4
        /*0054*/ 	.byte	0x02, 0x4a
	.zero		1
	.zero		1


	//----- nvinfo : EIATTR_EXIT_INSTR_OFFSETS
	.align		4
        /*0058*/ 	.byte	0x04, 0x1c
        /*005a*/ 	.short	(.L_26 - .L_25)


	//   ....[0]....
.L_25:
        /*005c*/ 	.word	0x00000090


	//   ....[1]....
        /*0060*/ 	.word	0x000027f0


	//----- nvinfo : EIATTR_CRS_STACK_SIZE
	.align		4
.L_26:
        /*0064*/ 	.byte	0x04, 0x1e
        /*0066*/ 	.short	(.L_28 - .L_27)
.L_27:
        /*0068*/ 	.word	0x00000000


	//----- nvinfo : EIATTR_CBANK_PARAM_SIZE
	.align		4
.L_28:
        /*006c*/ 	.byte	0x03, 0x19
        /*006e*/ 	.short	0x0018


	//----- nvinfo : EIATTR_PARAM_CBANK
	.align		4
        /*0070*/ 	.byte	0x04, 0x0a
        /*0072*/ 	.short	(.L_30 - .L_29)
	.align		4
.L_29:
        /*0074*/ 	.word	index@(.nv.constant0._Z20GenerateRandomMatrixPfjjm)
        /*0078*/ 	.short	0x0380
        /*007a*/ 	.short	0x0018


	//----- nvinfo : EIATTR_SW_WAR
	.align		4
.L_30:
        /*007c*/ 	.byte	0x04, 0x36
        /*007e*/ 	.short	(.L_32 - .L_31)
.L_31:
        /*0080*/ 	.word	0x00000008
.L_32:


//--------------------- .nv.callgraph             --------------------------
	.section	.nv.callgraph,"",@"SHT_CUDA_CALLGRAPH"
	.align	4
	.sectionentsize	8
	.align		4
        /*0000*/ 	.word	0x00000000
	.align		4
        /*0004*/ 	.word	0xffffffff
	.align		4
        /*0008*/ 	.word	0x00000000
	.align		4
        /*000c*/ 	.word	0xfffffffe
	.align		4
        /*0010*/ 	.word	0x00000000
	.align		4
        /*0014*/ 	.word	0xfffffffd
	.align		4
        /*0018*/ 	.word	0x00000000
	.align		4
        /*001c*/ 	.word	0xfffffffc


//--------------------- .nv.constant4             --------------------------
	.section	.nv.constant4,"a",@progbits
	.align	8
	.align		8
.nv.constant4:
        /*0000*/ 	.dword	precalc_xorwow_matrix
	.align		8
        /*0008*/ 	.dword	precalc_xorwow_offset_matrix
	.align		8
        /*0010*/ 	.dword	mrg32k3aM1
	.align		8
        /*0018*/ 	.dword	mrg32k3aM2
	.align		8
        /*0020*/ 	.dword	mrg32k3aM1SubSeq
	.align		8
        /*0028*/ 	.dword	mrg32k3aM2SubSeq
	.align		8
        /*0030*/ 	.dword	mrg32k3aM1Seq
	.align		8
        /*0038*/ 	.dword	mrg32k3aM2Seq


//--------------------- .nv.constant3             --------------------------
	.section	.nv.constant3,"a",@progbits
	.align	8
.nv.constant3:
	.type		__cr_lgamma_table,@object
	.size		__cr_lgamma_table,(.L_8 - __cr_lgamma_table)
__cr_lgamma_table:
        /*0000*/ 	.byte	0x00, 0x00, 0x00, 0x00, 0x00, 0x00, 0x00, 0x00, 0x00, 0x00, 0x00, 0x00, 0x00, 0x00, 0x00, 0x00
        /*0010*/ 	.byte	0xef, 0x39, 0xfa, 0xfe, 0x42, 0x2e, 0xe6, 0x3f, 0x02, 0x20, 0x2a, 0xfa, 0x0b, 0xab, 0xfc, 0x3f
        /*0020*/ 	.byte	0xf9, 0x2c, 0x92, 0x7c, 0xa7, 0x6c, 0x09, 0x40, 0xc9, 0x79, 0x44, 0x3c, 0x64, 0x26, 0x13, 0x40
        /*0030*/ 	.byte	0xca, 0x01, 0xcf, 0x3a, 0x27, 0x51, 0x1a, 0x40, 0x30, 0xcc, 0x2d, 0xf3, 0xe1, 0x0c, 0x21, 0x40
        /*0040*/ 	.byte	0x0d, 0xb7, 0xfc, 0x82, 0x8e, 0x35, 0x25, 0x40
.L_8:


//--------------------- .text._Z20GenerateRandomMatrixPfjjm --------------------------
	.section	.text._Z20GenerateRandomMatrixPfjjm,"ax",@progbits
	.align	128
        .global         _Z20GenerateRandomMatrixPfjjm
        .type           _Z20GenerateRandomMatrixPfjjm,@function
        .size           _Z20GenerateRandomMatrixPfjjm,(.L_x_12 - _Z20GenerateRandomMatrixPfjjm)
        .other          _Z20GenerateRandomMatrixPfjjm,@"STO_CUDA_ENTRY STV_DEFAULT"
_Z20GenerateRandomMatrixPfjjm:
.text._Z20GenerateRandomMatrixPfjjm:
[----:B------:R-:W0:Y:S01]  /*0000*/  LDC R1, c[0x0][0x37c] ;  /* 0x0000df00ff017b82 */ /* 0x000e220000000800 */
[----:B------:R-:W1:Y:S07]  /*0010*/  S2R R3, SR_TID.X ;  /* 0x0000000000037919 */ /* 0x000e6e0000002100 */
[----:B------:R-:W1:Y:S01]  /*0020*/  S2UR UR6, SR_CTAID.X ;  /* 0x00000000000679c3 */ /* 0x000e620000002500 */
[----:B------:R-:W2:Y:S01]  /*0030*/  LDCU.64 UR4, c[0x0][0x388] ;  /* 0x00007100ff0477ac */ /* 0x000ea20008000a00 */
[----:B0-----:R-:W-:-:S06]  /*0040*/  VIADD R1, R1, 0xffffffd0 ;  /* 0xffffffd001017836 */ /* 0x001fcc0000000000 */
[----:B------:R-:W1:Y:S01]  /*0050*/  LDC R10, c[0x0][0x360] ;  /* 0x0000d800ff0a7b82 */ /* 0x000e620000000800 */
[----:B--2---:R-:W-:Y:S01]  /*0060*/  UIMAD UR4, UR5, UR4, URZ ;  /* 0x00000004050472a4 */ /* 0x004fe2000f8e02ff */
[----:B-1----:R-:W-:-:S05]  /*0070*/  IMAD R10, R10, UR6, R3 ;  /* 0x000000060a0a7c24 */ /* 0x002fca000f8e0203 */
[----:B------:R-:W-:-:S13]  /*0080*/  ISETP.GE.U32.AND P0, PT, R10, UR4, PT ;  /* 0x000000040a007c0c */ /* 0x000fda000bf06070 */
[----:B------:R-:W-:Y:S05]  /*0090*/  @P0 EXIT ;  /* 0x000000000000094d */ /* 0x000fea0003800000 */
[----:B------:R-:W0:Y:S01]  /*00a0*/  LDC.64 R2, c[0x0][0x390] ;  /* 0x0000e400ff027b82 */ /* 0x000e220000000a00 */
[----:B------:R-:W-:Y:S01]  /*00b0*/  ISETP.NE.AND P0, PT, R10, RZ, PT ;  /* 0x000000ff0a00720c */ /* 0x000fe20003f05270 */
[----:B------:R-:W1:Y:S01]  /*00c0*/  LDCU.64 UR6, c[0x0][0x358] ;  /* 0x00006b00ff0677ac */ /* 0x000e620008000a00 */
[----:B------:R-:W-:Y:S01]  /*00d0*/  BSSY.RECONVERGENT B0, `(.L_x_0) ;  /* 0x000025d000007945 */ /* 0x000fe20003800200 */
[----:B0-----:R-:W-:Y:S02]  /*00e0*/  LOP3.LUT R0, R2, 0xaad26b49, RZ, 0x3c, !PT ;  /* 0xaad26b4902007812 */ /* 0x001fe400078e3cff */
[----:B------:R-:W-:-:S03]  /*00f0*/  LOP3.LUT R2, R3, 0xf7dcefdd, RZ, 0x3c, !PT ;  /* 0xf7dcefdd03027812 */ /* 0x000fc600078e3cff */
[----:B------:R-:W-:Y:S02]  /*0100*/  IMAD R0, R0, 0x4182bed5, RZ ;  /* 0x4182bed500007824 */ /* 0x000fe400078e02ff */
[----:B------:R-:W-:Y:S02]  /*0110*/  IMAD R9, R2, -0x658354e5, RZ ;  /* 0x9a7cab1b02097824 */ /* 0x000fe400078e02ff */
[C---:B------:R-:W-:Y:S01]  /*0120*/  VIADD R5, R0.reuse, 0x583f19 ;  /* 0x00583f1900057836 */ /* 0x040fe20000000000 */
[C---:B------:R-:W-:Y:S01]  /*0130*/  LOP3.LUT R6, R0.reuse, 0x159a55e5, RZ, 0x3c, !PT ;  /* 0x159a55e500067812 */ /* 0x040fe200078e3cff */
[C---:B------:R-:W-:Y:S01]  /*0140*/  VIADD R3, R0.reuse, 0x75bcd15 ;  /* 0x075bcd1500037836 */ /* 0x040fe20000000000 */
[----:B------:R-:W-:Y:S01]  /*0150*/  IADD3 R2, PT, PT, R0, 0x64f0c9, R9 ;  /* 0x0064f0c900027810 */ /* 0x000fe20007ffe009 */
[C---:B------:R-:W-:Y:S01]  /*0160*/  VIADD R7, R9.reuse, 0x1f123bb5 ;  /* 0x1f123bb509077836 */ /* 0x040fe20000000000 */
[----:B------:R-:W-:-:S03]  /*0170*/  LOP3.LUT R4, R9, 0x5491333, RZ, 0x3c, !PT ;  /* 0x0549133309047812 */ /* 0x000fc600078e3cff */
[----:B------:R0:W-:Y:S04]  /*0180*/  STL.64 [R1], R2 ;  /* 0x0000000201007387 */ /* 0x0001e80000100a00 */
[----:B------:R0:W-:Y:S04]  /*0190*/  STL.64 [R1+0x8], R6 ;  /* 0x0000080601007387 */ /* 0x0001e80000100a00 */
[----:B------:R0:W-:Y:S01]  /*01a0*/  STL.64 [R1+0x10], R4 ;  /* 0x0000100401007387 */ /* 0x0001e20000100a00 */
[----:B-1----:R-:W-:Y:S05]  /*01b0*/  @!P0 BRA `(.L_x_1) ;  /* 0x0000002400388947 */ /* 0x002fea0003800000 */
[----:B------:R-:W-:Y:S02]  /*01c0*/  IMAD.MOV.U32 R12, RZ, RZ, RZ ;  /* 0x000000ffff0c7224 */ /* 0x000fe400078e00ff */
[----:B------:R-:W-:Y:S02]  /*01d0*/  IMAD.MOV.U32 R11, RZ, RZ, R10 ;  /* 0x000000ffff0b7224 */ /* 0x000fe400078e000a */
[----:B0-----:R-:W-:-:S07]  /*01e0*/  IMAD.MOV.U32 R2, RZ, RZ, RZ ;  /* 0x000000ffff027224 */ /* 0x001fce00078e00ff */
.L_x_10:
[----:B------:R-:W-:Y:S01]  /*01f0*/  LOP3.LUT R0, R11, 0x3, RZ, 0xc0, !PT ;  /* 0x000000030b007812 */ /* 0x000fe200078ec0ff */
[----:B------:R-:W-:Y:S03]  /*0200*/  BSSY.RECONVERGENT B1, `(.L_x_2) ;  /* 0x0000243000017945 */ /* 0x000fe60003800200 */
[----:B------:R-:W-:-:S04]  /*0210*/  ISETP.NE.U32.AND P0, PT, R0, RZ, PT ;  /* 0x000000ff0000720c */ /* 0x000fc80003f05070 */
[----:B------:R-:W-:-:S13]  /*0220*/  ISETP.NE.AND.EX P0, PT, RZ, RZ, PT, P0 ;  /* 0x000000ffff00720c */ /* 0x000fda0003f05300 */
[----:B0-----:R-:W-:Y:S05]  /*0230*/  @!P0 BRA `(.L_x_3) ;  /* 0x0000002000fc8947 */ /* 0x001fea0003800000 */
[----:B------:R-:W0:Y:S01]  /*0240*/  LDC.64 R8, c[0x4][RZ] ;  /* 0x01000000ff087b82 */ /* 0x000e220000000a00 */
[----:B------:R-:W-:Y:S01]  /*0250*/  IMAD.MOV.U32 R0, RZ, RZ, RZ ;  /* 0x000000ffff007224 */ /* 0x000fe200078e00ff */
[----:B------:R-:W-:Y:S02]  /*0260*/  CS2R R4, SRZ ;  /* 0x0000000000047805 */ /* 0x000fe4000001ff00 */
[----:B------:R-:W-:Y:S01]  /*0270*/  CS2R R6, SRZ ;  /* 0x0000000000067805 */ /* 0x000fe2000001ff00 */
[----:B------:R-:W-:Y:S02]  /*0280*/  IMAD.MOV.U32 R3, RZ, RZ, RZ ;  /* 0x000000ffff037224 */ /* 0x000fe400078e00ff */
[----:B0-----:R-:W-:-:S07]  /*0290*/  IMAD.WIDE.U32 R8, R12, 0xc80, R8 ;  /* 0x00000c800c087825 */ /* 0x001fce00078e0008 */
.L_x_5:
[----:B------:R-:W-:-:S06]  /*02a0*/  IMAD R13, R0, 0x4, R1 ;  /* 0x00000004000d7824 */ /* 0x000fcc00078e0201 */
[----:B------:R-:W5:Y:S01]  /*02b0*/  LDL R13, [R13+0x4] ;  /* 0x000004000d0d7983 */ /* 0x000f620000100800 */
[----:B------:R-:W-:-:S05]  /*02c0*/  UMOV UR4, URZ ;  /* 0x000000ff00047c82 */ /* 0x000fca0008000000 */
.L_x_4:
[----:B-----5:R-:W-:Y:S01]  /*02d0*/  SHF.R.U32.HI R22, RZ, UR4, R13 ;  /* 0x00000004ff167c19 */ /* 0x020fe2000801160d */
[----:B------:R-:W-:-:S03]  /*02e0*/  IMAD.SHL.U32 R14, R0, 0x20, RZ ;  /* 0x00000020000e7824 */ /* 0x000fc600078e00ff */
[----:B------:R-:W-:Y:S01]  /*02f0*/  LOP3.LUT R15, R22, 0x1, RZ, 0xc0, !PT ;  /* 0x00000001160f7812 */ /* 0x000fe200078ec0ff */
[----:B------:R-:W-:-:S03]  /*0300*/  VIADD R14, R14, UR4 ;  /* 0x000000040e0e7c36 */ /* 0x000fc60008000000 */
[----:B------:R-:W-:Y:S01]  /*0310*/  ISETP.NE.U32.AND P0, PT, R15, 0x1, PT ;  /* 0x000000010f00780c */ /* 0x000fe20003f05070 */
[----:B------:R-:W-:-:S03]  /*0320*/  IMAD R15, R14, 0x5, RZ ;  /* 0x000000050e0f7824 */ /* 0x000fc600078e02ff */
[----:B------:R-:W-:Y:S01]  /*0330*/  R2P PR, R22, 0x7e ;  /* 0x0000007e16007804 */ /* 0x000fe20000000000 */
[----:B------:R-:W-:-:S08]  /*0340*/  IMAD.WIDE.U32 R14, R15, 0x4, R8 ;  /* 0x000000040f0e7825 */ /* 0x000fd000078e0008 */
[----:B------:R-:W2:Y:S04]  /*0350*/  @!P0 LDG.E R16, desc[UR6][R14.64+0x10] ;  /* 0x000010060e108981 */ /* 0x000ea8000c1e1900 */
[----:B------:R-:W3:Y:S04]  /*0360*/  @P1 LDG.E R18, desc[UR6][R14.64+0x24] ;  /* 0x000024060e121981 */ /* 0x000ee8000c1e1900 */
[----:B------:R-:W4:Y:S04]  /*0370*/  @P2 LDG.E R20, desc[UR6][R14.64+0x38] ;  /* 0x000038060e142981 */ /* 0x000f28000c1e1900 */
[----:B------:R-:W4:Y:S04]  /*0380*/  @P3 LDG.E R24, desc[UR6][R14.64+0x4c] ;  /* 0x00004c060e183981 */ /* 0x000f28000c1e1900 */
[----:B------:R-:W4:Y:S04]  /*0390*/  @P4 LDG.E R26, desc[UR6][R14.64+0x60] ;  /* 0x000060060e1a4981 */ /* 0x000f28000c1e1900 */
[----:B------:R-:W4:Y:S04]  /*03a0*/  @!P0 LDG.E R17, desc[UR6][R14.64+0x4] ;  /* 0x000004060e118981 */ /* 0x000f28000c1e1900 */
[----:B------:R-:W4:Y:S04]  /*03b0*/  @!P0 LDG.E R19, desc[UR6][R14.64+0xc] ;  /* 0x00000c060e138981 */ /* 0x000f28000c1e1900 */
[----:B------:R-:W4:Y:S04]  /*03c0*/  @P1 LDG.E R21, desc[UR6][R14.64+0x18] ;  /* 0x000018060e151981 */ /* 0x000f28000c1e1900 */
[----:B------:R-:W4:Y:S04]  /*03d0*/  @P3 LDG.E R23, desc[UR6][R14.64+0x40] ;  /* 0x000040060e173981 */ /* 0x000f28000c1e1900 */
[----:B------:R-:W4:Y:S04]  /*03e0*/  @P5 LDG.E R25, desc[UR6][R14.64+0x70] ;  /* 0x000070060e195981 */ /* 0x000f28000c1e1900 */
[----:B------:R-:W4:Y:S01]  /*03f0*/  @P6 LDG.E R28, desc[UR6][R14.64+0x88] ;  /* 0x000088060e1c6981 */ /* 0x000f22000c1e1900 */
[----:B--2---:R-:W-:-:S03]  /*0400*/  @!P0 LOP3.LUT R5, R5, R16, RZ, 0x3c, !PT ;  /* 0x0000001005058212 */ /* 0x004fc600078e3cff */
[----:B------:R-:W2:Y:S01]  /*0410*/  @!P0 LDG.E R16, desc[UR6][R14.64] ;  /* 0x000000060e108981 */ /* 0x000ea2000c1e1900 */
[----:B---3--:R-:W-:-:S03]  /*0420*/  @P1 LOP3.LUT R5, R5, R18, RZ, 0x3c, !PT ;  /* 0x0000001205051212 */ /* 0x008fc600078e3cff */
[----:B------:R-:W3:Y:S01]  /*0430*/  @!P0 LDG.E R18, desc[UR6][R14.64+0x8] ;  /* 0x000008060e128981 */ /* 0x000ee2000c1e1900 */
[----:B----4-:R-:W-:-:S03]  /*0440*/  @P2 LOP3.LUT R5, R5, R20, RZ, 0x3c, !PT ;  /* 0x0000001405052212 */ /* 0x010fc600078e3cff */
[----:B------:R-:W4:Y:S01]  /*0450*/  @P1 LDG.E R20, desc[UR6][R14.64+0x14] ;  /* 0x000014060e141981 */ /* 0x000f22000c1e1900 */
[----:B------:R-:W-:-:S03]  /*0460*/  @P3 LOP3.LUT R5, R5, R24, RZ, 0x3c, !PT ;  /* 0x0000001805053212 */ /* 0x000fc600078e3cff */
[----:B------:R-:W4:Y:S01]  /*0470*/  @P5 LDG.E R24, desc[UR6][R14.64+0x74] ;  /* 0x000074060e185981 */ /* 0x000f22000c1e1900 */
[----:B------:R-:W-:-:S03]  /*0480*/  @P4 LOP3.LUT R5, R5, R26, RZ, 0x3c, !PT ;  /* 0x0000001a05054212 */ /* 0x000fc600078e3cff */
[----:B------:R-:W4:Y:S01]  /*0490*/  @P3 LDG.E R26, desc[UR6][R14.64+0x44] ;  /* 0x000044060e1a3981 */ /* 0x000f22000c1e1900 */
[----:B------:R-:W-:-:S03]  /*04a0*/  @!P0 LOP3.LUT R6, R6, R17, RZ, 0x3c, !PT ;  /* 0x0000001106068212 */ /* 0x000fc600078e3cff */
[----:B------:R-:W4:Y:S01]  /*04b0*/  @P1 LDG.E R17, desc[UR6][R14.64+0x20] ;  /* 0x000020060e111981 */ /* 0x000f22000c1e1900 */
[----:B------:R-:W-:-:S03]  /*04c0*/  @!P0 LOP3.LUT R4, R4, R19, RZ, 0x3c, !PT ;  /* 0x0000001304048212 */ /* 0x000fc600078e3cff */
[----:B------:R-:W4:Y:S01]  /*04d0*/  @P2 LDG.E R19, desc[UR6][R14.64+0x2c] ;  /* 0x00002c060e132981 */ /* 0x000f22000c1e1900 */
[----:B------:R-:W-:-:S03]  /*04e0*/  @P1 LOP3.LUT R6, R6, R21, RZ, 0x3c, !PT ;  /* 0x0000001506061212 */ /* 0x000fc600078e3cff */
[----:B------:R-:W4:Y:S01]  /*04f0*/  @P2 LDG.E R21, desc[UR6][R14.64+0x34] ;  /* 0x000034060e152981 */ /* 0x000f22000c1e1900 */
[----:B--2---:R-:W-:-:S03]  /*0500*/  @!P0 LOP3.LUT R3, R3, R16, RZ, 0x3c, !PT ;  /* 0x0000001003038212 */ /* 0x004fc600078e3cff */
[----:B------:R-:W2:Y:S01]  /*0510*/  @P1 LDG.E R16, desc[UR6][R14.64+0x1c] ;  /* 0x00001c060e101981 */ /* 0x000ea2000c1e1900 */
[----:B---3--:R-:W-:-:S03]  /*0520*/  @!P0 LOP3.LUT R7, R7, R18, RZ, 0x3c, !PT ;  /* 0x0000001207078212 */ /* 0x008fc600078e3cff */
[----:B------:R-:W3:Y:S01]  /*0530*/  @P2 LDG.E R18, desc[UR6][R14.64+0x28] ;  /* 0x000028060e122981 */ /* 0x000ee2000c1e1900 */
[----:B----4-:R-:W-:-:S03]  /*0540*/  @P1 LOP3.LUT R3, R3, R20, RZ, 0x3c, !PT ;  /* 0x0000001403031212 */ /* 0x010fc600078e3cff */
[----:B------:R-:W4:Y:S01]  /*0550*/  @P2 LDG.E R20, desc[UR6][R14.64+0x30] ;  /* 0x000030060e142981 */ /* 0x000f22000c1e1900 */
[----:B------:R-:W-:-:S03]  /*0560*/  @P5 LOP3.LUT R5, R5, R24, RZ, 0x3c, !PT ;  /* 0x0000001805055212 */ /* 0x000fc600078e3cff */
[----:B------:R-:W4:Y:S01]  /*0570*/  @P3 LDG.E R24, desc[UR6][R14.64+0x3c] ;  /* 0x00003c060e183981 */ /* 0x000f22000c1e1900 */
[----:B------:R-:W-:-:S03]  /*0580*/  @P1 LOP3.LUT R4, R4, R17, RZ, 0x3c, !PT ;  /* 0x0000001104041212 */ /* 0x000fc600078e3cff */
[----:B------:R-:W4:Y:S01]  /*0590*/  @P3 LDG.E R17, desc[UR6][R14.64+0x48] ;  /* 0x000048060e113981 */ /* 0x000f22000c1e1900 */
[----:B------:R-:W-:-:S03]  /*05a0*/  @P2 LOP3.LUT R6, R6, R19, RZ, 0x3c, !PT ;  /* 0x0000001306062212 */ /* 0x000fc600078e3cff */
[----:B------:R-:W4:Y:S01]  /*05b0*/  @P4 LDG.E R19, desc[UR6][R14.64+0x54] ;  /* 0x000054060e134981 */ /* 0x000f22000c1e1900 */
[----:B------:R-:W-:Y:S02]  /*05c0*/  @P2 LOP3.LUT R4, R4, R21, RZ, 0x3c, !PT ;  /* 0x0000001504042212 */ /* 0x000fe400078e3cff */
[----:B------:R-:W-:Y:S01]  /*05d0*/  @P3 LOP3.LUT R6, R6, R23, RZ, 0x3c, !PT ;  /* 0x0000001706063212 */ /* 0x000fe200078e3cff */
[----:B------:R-:W4:Y:S04]  /*05e0*/  @P4 LDG.E R21, desc[UR6][R14.64+0x5c] ;  /* 0x00005c060e154981 */ /* 0x000f28000c1e1900 */
[----:B------:R-:W4:Y:S01]  /*05f0*/  @P5 LDG.E R23, desc[UR6][R14.64+0x68] ;  /* 0x000068060e175981 */ /* 0x000f22000c1e1900 */
[----:B--2---:R-:W-:-:S03]  /*0600*/  @P1 LOP3.LUT R7, R7, R16, RZ, 0x3c, !PT ;  /* 0x0000001007071212 */ /* 0x004fc600078e3cff */
[----:B------:R-:W2:Y:S01]  /*0610*/  @P4 LDG.E R16, desc[UR6][R14.64+0x50] ;  /* 0x000050060e104981 */ /* 0x000ea2000c1e1900 */
[----:B---3--:R-:W-:-:S03]  /*0620*/  @P2 LOP3.LUT R3, R3, R18, RZ, 0x3c, !PT ;  /* 0x0000001203032212 */ /* 0x008fc600078e3cff */
[----:B------:R-:W3:Y:S01]  /*0630*/  @P4 LDG.E R18, desc[UR6][R14.64+0x58] ;  /* 0x000058060e124981 */ /* 0x000ee2000c1e1900 */
[----:B----4-:R-:W-:-:S03]  /*0640*/  @P2 LOP3.LUT R7, R7, R20, RZ, 0x3c, !PT ;  /* 0x0000001407072212 */ /* 0x010fc600078e3cff */
[----:B------:R-:W4:Y:S01]  /*0650*/  @P5 LDG.E R20, desc[UR6][R14.64+0x64] ;  /* 0x000064060e145981 */ /* 0x000f22000c1e1900 */
[----:B------:R-:W-:-:S03]  /*0660*/  @P3 LOP3.LUT R3, R3, R24, RZ, 0x3c, !PT ;  /* 0x0000001803033212 */ /* 0x000fc600078e3cff */
[----:B------:R-:W4:Y:S01]  /*0670*/  @P5 LDG.E R24, desc[UR6][R14.64+0x6c] ;  /* 0x00006c060e185981 */ /* 0x000f22000c1e1900 */
[----:B------:R-:W-:Y:S02]  /*0680*/  LOP3.LUT P0, RZ, R22, 0x80, RZ, 0xc0, !PT ;  /* 0x0000008016ff7812 */ /* 0x000fe4000780c0ff */
[----:B------:R-:W-:Y:S02]  /*0690*/  @P3 LOP3.LUT R7, R7, R26, RZ, 0x3c, !PT ;  /* 0x0000001a07073212 */ /* 0x000fe400078e3cff */
[----:B------:R-:W-:Y:S02]  /*06a0*/  @P3 LOP3.LUT R4, R4, R17, RZ, 0x3c, !PT ;  /* 0x0000001104043212 */ /* 0x000fe400078e3cff */
[----:B------:R-:W4:Y:S01]  /*06b0*/  @P6 LDG.E R17, desc[UR6][R14.64+0x7c] ;  /* 0x00007c060e116981 */ /* 0x000f22000c1e1900 */
[----:B------:R-:W-:-:S03]  /*06c0*/  @P4 LOP3.LUT R6, R6, R19, RZ, 0x3c, !PT ;  /* 0x0000001306064212 */ /* 0x000fc600078e3cff */
[----:B------:R-:W4:Y:S01]  /*06d0*/  @P6 LDG.E R19, desc[UR6][R14.64+0x84] ;  /* 0x000084060e136981 */ /* 0x000f22000c1e1900 */
[----:B------:R-:W-:-:S03]  /*06e0*/  @P4 LOP3.LUT R4, R4, R21, RZ, 0x3c, !PT ;  /* 0x0000001504044212 */ /* 0x000fc600078e3cff */
[----:B------:R-:W4:Y:S01]  /*06f0*/  @P0 LDG.E R26, desc[UR6][R14.64+0x9c] ;  /* 0x00009c060e1a0981 */ /* 0x000f22000c1e1900 */
[----:B------:R-:W-:-:S03]  /*0700*/  @P5 LOP3.LUT R6, R6, R23, RZ, 0x3c, !PT ;  /* 0x0000001706065212 */ /* 0x000fc600078e3cff */
        /* <DEDUP_REMOVED lines=10> */
[----:B------:R-:W-:Y:S02]  /*07b0*/  @P5 LOP3.LUT R4, R4, R25, RZ, 0x3c, !PT ;  /* 0x0000001904045212 */ /* 0x000fe400078e3cff */
[----:B------:R-:W-:Y:S02]  /*07c0*/  @P6 LOP3.LUT R5, R5, R28, RZ, 0x3c, !PT ;  /* 0x0000001c05056212 */ /* 0x000fe400078e3cff */
[----:B------:R-:W-:Y:S02]  /*07d0*/  @P6 LOP3.LUT R6, R6, R17, RZ, 0x3c, !PT ;  /* 0x0000001106066212 */ /* 0x000fe400078e3cff */
[----:B------:R-:W-:Y:S02]  /*07e0*/  @P6 LOP3.LUT R4, R4, R19, RZ, 0x3c, !PT ;  /* 0x0000001304046212 */ /* 0x000fe400078e3cff */
[----:B------:R-:W-:Y:S02]  /*07f0*/  @P0 LOP3.LUT R5, R5, R26, RZ, 0x3c, !PT ;  /* 0x0000001a05050212 */ /* 0x000fe400078e3cff */
[----:B------:R-:W-:-:S02]  /*0800*/  @P0 LOP3.LUT R6, R6, R21, RZ, 0x3c, !PT ;  /* 0x0000001506060212 */ /* 0x000fc400078e3cff */
[----:B------:R-:W-:Y:S02]  /*0810*/  @P0 LOP3.LUT R4, R4, R23, RZ, 0x3c, !PT ;  /* 0x0000001704040212 */ /* 0x000fe400078e3cff */
[----:B--2---:R-:W-:Y:S02]  /*0820*/  @P6 LOP3.LUT R3, R3, R16, RZ, 0x3c, !PT ;  /* 0x0000001003036212 */ /* 0x004fe400078e3cff */
[----:B---3--:R-:W-:Y:S02]  /*0830*/  @P6 LOP3.LUT R7, R7, R18, RZ, 0x3c, !PT ;  /* 0x0000001207076212 */ /* 0x008fe400078e3cff */
[----:B----4-:R-:W-:Y:S02]  /*0840*/  @P0 LOP3.LUT R3, R3, R20, RZ, 0x3c, !PT ;  /* 0x0000001403030212 */ /* 0x010fe400078e3cff */
[----:B------:R-:W-:Y:S02]  /*0850*/  @P0 LOP3.LUT R7, R7, R24, RZ, 0x3c, !PT ;  /* 0x0000001807070212 */ /* 0x000fe400078e3cff */
[----:B------:R-:W-:-:S13]  /*0860*/  R2P PR, R22.B1, 0x7f ;  /* 0x0000007f16007804 */ /* 0x000fda0000001000 */
[----:B------:R-:W2:Y:S04]  /*0870*/  @P0 LDG.E R18, desc[UR6][R14.64+0xa0] ;  /* 0x0000a0060e120981 */ /* 0x000ea8000c1e1900 */
[----:B------:R-:W3:Y:S04]  /*0880*/  @P0 LDG.E R19, desc[UR6][R14.64+0xa4] ;  /* 0x0000a4060e130981 */ /* 0x000ee8000c1e1900 */
[----:B------:R-:W4:Y:S04]  /*0890*/  @P0 LDG.E R20, desc[UR6][R14.64+0xa8] ;  /* 0x0000a8060e140981 */ /* 0x000f28000c1e1900 */
[----:B------:R-:W4:Y:S04]  /*08a0*/  @P0 LDG.E R21, desc[UR6][R14.64+0xac] ;  /* 0x0000ac060e150981 */ /* 0x000f28000c1e1900 */
[----:B------:R-:W4:Y:S04]  /*08b0*/  @P0 LDG.E R24, desc[UR6][R14.64+0xb0] ;  /* 0x0000b0060e180981 */ /* 0x000f28000c1e1900 */
[----:B------:R-:W4:Y:S04]  /*08c0*/  @P1 LDG.E R16, desc[UR6][R14.64+0xbc] ;  /* 0x0000bc060e101981 */ /* 0x000f28000c1e1900 */
[----:B------:R-:W4:Y:S04]  /*08d0*/  @P1 LDG.E R26, desc[UR6][R14.64+0xb4] ;  /* 0x0000b4060e1a1981 */ /* 0x000f28000c1e1900 */
        /* <DEDUP_REMOVED lines=11> */
[----:B------:R-:W-:Y:S01]  /*0990*/  LOP3.LUT P0, RZ, R22, 0x8000, RZ, 0xc0, !PT ;  /* 0x0000800016ff7812 */ /* 0x000fe2000780c0ff */
[----:B------:R-:W4:Y:S01]  /*09a0*/  @P2 LDG.E R24, desc[UR6][R14.64+0xd8] ;  /* 0x0000d8060e182981 */ /* 0x000f22000c1e1900 */
[----:B------:R-:W-:-:S03]  /*09b0*/  @P1 LOP3.LUT R7, R7, R16, RZ, 0x3c, !PT ;  /* 0x0000001007071212 */ /* 0x000fc600078e3cff */
[----:B------:R-:W4:Y:S01]  /*09c0*/  @P2 LDG.E R22, desc[UR6][R14.64+0xd0] ;  /* 0x0000d0060e162981 */ /* 0x000f22000c1e1900 */
[----:B------:R-:W-:-:S03]  /*09d0*/  @P1 LOP3.LUT R3, R3, R26, RZ, 0x3c, !PT ;  /* 0x0000001a03031212 */ /* 0x000fc600078e3cff */
[----:B------:R-:W4:Y:S01]  /*09e0*/  @P3 LDG.E R16, desc[UR6][R14.64+0xe4] ;  /* 0x0000e4060e103981 */ /* 0x000f22000c1e1900 */
[----:B------:R-:W-:-:S03]  /*09f0*/  @P1 LOP3.LUT R6, R6, R23, RZ, 0x3c, !PT ;  /* 0x0000001706061212 */ /* 0x000fc600078e3cff */
[----:B------:R-:W4:Y:S01]  /*0a00*/  @P3 LDG.E R26, desc[UR6][R14.64+0xdc] ;  /* 0x0000dc060e1a3981 */ /* 0x000f22000c1e1900 */
[----:B------:R-:W-:-:S03]  /*0a10*/  @P1 LOP3.LUT R4, R4, R17, RZ, 0x3c, !PT ;  /* 0x0000001104041212 */ /* 0x000fc600078e3cff */
        /* <DEDUP_REMOVED lines=43> */
[----:B------:R-:W-:-:S04]  /*0cd0*/  UIADD3 UR4, UPT, UPT, UR4, 0x10, URZ ;  /* 0x0000001004047890 */ /* 0x000fc8000fffe0ff */
[----:B------:R-:W-:Y:S01]  /*0ce0*/  UISETP.NE.AND UP0, UPT, UR4, 0x20, UPT ;  /* 0x000000200400788c */ /* 0x000fe2000bf05270 */
[----:B--2---:R-:W-:Y:S02]  /*0cf0*/  @P5 LOP3.LUT R5, R5, R18, RZ, 0x3c, !PT ;  /* 0x0000001205055212 */ /* 0x004fe400078e3cff */
[----:B---3--:R-:W-:Y:S02]  /*0d00*/  @P6 LOP3.LUT R6, R6, R19, RZ, 0x3c, !PT ;  /* 0x0000001306066212 */ /* 0x008fe400078e3cff */
[----:B----4-:R-:W-:Y:S02]  /*0d10*/  @P6 LOP3.LUT R3, R3, R20, RZ, 0x3c, !PT ;  /* 0x0000001403036212 */ /* 0x010fe400078e3cff */
[----:B------:R-:W-:Y:S02]  /*0d20*/  @P6 LOP3.LUT R4, R4, R21, RZ, 0x3c, !PT ;  /* 0x0000001504046212 */ /* 0x000fe400078e3cff */
[----:B------:R-:W-:Y:S02]  /*0d30*/  @P6 LOP3.LUT R7, R7, R22, RZ, 0x3c, !PT ;  /* 0x0000001607076212 */ /* 0x000fe400078e3cff */
[----:B------:R-:W-:-:S02]  /*0d40*/  @P6 LOP3.LUT R5, R5, R16, RZ, 0x3c, !PT ;  /* 0x0000001005056212 */ /* 0x000fc400078e3cff */
[----:B------:R-:W-:Y:S02]  /*0d50*/  @P0 LOP3.LUT R3, R3, R24, RZ, 0x3c, !PT ;  /* 0x0000001803030212 */ /* 0x000fe400078e3cff */
[----:B------:R-:W-:Y:S02]  /*0d60*/  @P0 LOP3.LUT R5, R5, R28, RZ, 0x3c, !PT ;  /* 0x0000001c05050212 */ /* 0x000fe400078e3cff */
[----:B------:R-:W-:Y:S02]  /*0d70*/  @P0 LOP3.LUT R7, R7, R26, RZ, 0x3c, !PT ;  /* 0x0000001a07070212 */ /* 0x000fe400078e3cff */
[----:B------:R-:W-:Y:S02]  /*0d80*/  @P0 LOP3.LUT R4, R4, R23, RZ, 0x3c, !PT ;  /* 0x0000001704040212 */ /* 0x000fe400078e3cff */
[----:B------:R-:W-:Y:S01]  /*0d90*/  @P0 LOP3.LUT R6, R6, R17, RZ, 0x3c, !PT ;  /* 0x0000001106060212 */ /* 0x000fe200078e3cff */
[----:B------:R-:W-:Y:S06]  /*0da0*/  BRA.U UP0, `(.L_x_4) ;  /* 0xfffffff500487547 */ /* 0x000fec000b83ffff */
[----:B------:R-:W-:-:S05]  /*0db0*/  VIADD R0, R0, 0x1 ;  /* 0x0000000100007836 */ /* 0x000fca0000000000 */
[----:B------:R-:W-:-:S13]  /*0dc0*/  ISETP.NE.AND P0, PT, R0, 0x5, PT ;  /* 0x000000050000780c */ /* 0x000fda0003f05270 */
[----:B------:R-:W-:Y:S05]  /*0dd0*/  @P0 BRA `(.L_x_5) ;  /* 0xfffffff400300947 */ /* 0x000fea000383ffff */
[----:B------:R-:W-:Y:S01]  /*0de0*/  LOP3.LUT R0, R11, 0x3, RZ, 0xc0, !PT ;  /* 0x000000030b007812 */ /* 0x000fe200078ec0ff */
[----:B------:R0:W-:Y:S03]  /*0df0*/  STL.64 [R1+0x8], R6 ;  /* 0x0000080601007387 */ /* 0x0001e60000100a00 */
[----:B------:R-:W-:Y:S01]  /*0e00*/  ISETP.NE.U32.AND P0, PT, R0, 0x1, PT ;  /* 0x000000010000780c */ /* 0x000fe20003f05070 */
[----:B------:R0:W-:Y:S03]  /*0e10*/  STL.64 [R1+0x10], R4 ;  /* 0x0000100401007387 */ /* 0x0001e60000100a00 */
[----:B------:R-:W-:Y:S01]  /*0e20*/  ISETP.NE.AND.EX P0, PT, RZ, RZ, PT, P0 ;  /* 0x000000ffff00720c */ /* 0x000fe20003f05300 */
[----:B------:R0:W-:-:S12]  /*0e30*/  STL [R1+0x4], R3 ;  /* 0x0000040301007387 */ /* 0x0001d80000100800 */
[----:B0-----:R-:W-:Y:S05]  /*0e40*/  @!P0 BRA `(.L_x_3) ;  /* 0x0000001400f88947 */ /* 0x001fea0003800000 */
[----:B------:R-:W-:Y:S01]  /*0e50*/  UMOV UR4, URZ ;  /* 0x000000ff00047c82 */ /* 0x000fe20008000000 */
[----:B------:R-:W-:Y:S01]  /*0e60*/  IMAD.MOV.U32 R0, RZ, RZ, RZ ;  /* 0x000000ffff007224 */ /* 0x000fe200078e00ff */
[----:B------:R-:W-:Y:S01]  /*0e70*/  CS2R R6, SRZ ;  /* 0x0000000000067805 */ /* 0x000fe2000001ff00 */
[----:B------:R-:W-:Y:S02]  /*0e80*/  IMAD.MOV.U32 R4, RZ, RZ, RZ ;  /* 0x000000ffff047224 */ /* 0x000fe400078e00ff */
[----:B------:R-:W-:Y:S02]  /*0e90*/  IMAD.MOV.U32 R3, RZ, RZ, RZ ;  /* 0x000000ffff037224 */ /* 0x000fe400078e00ff */
[----:B------:R-:W-:-:S07]  /*0ea0*/  IMAD.U32 R5, RZ, RZ, UR4 ;  /* 0x00000004ff057e24 */ /* 0x000fce000f8e00ff */
.L_x_7:
[----:B------:R-:W-:-:S06]  /*0eb0*/  IMAD R13, R0, 0x4, R1 ;  /* 0x00000004000d7824 */ /* 0x000fcc00078e0201 */
[----:B------:R-:W5:Y:S01]  /*0ec0*/  LDL R13, [R13+0x4] ;  /* 0x000004000d0d7983 */ /* 0x000f620000100800 */
[----:B------:R-:W-:-:S05]  /*0ed0*/  UMOV UR4, URZ ;  /* 0x000000ff00047c82 */ /* 0x000fca0008000000 */
.L_x_6:
        /* <DEDUP_REMOVED lines=180> */
[----:B------:R0:W-:Y:S03]  /*1a20*/  STL [R1+0x4], R3 ;  /* 0x0000040301007387 */ /* 0x0001e60000100800 */
[----:B------:R-:W-:Y:S01]  /*1a30*/  ISETP.NE.AND.EX P0, PT, RZ, RZ, PT, P0 ;  /* 0x000000ffff00720c */ /* 0x000fe20003f05300 */
[----:B------:R0:W-:-:S12]  /*1a40*/  STL.64 [R1+0x10], R4 ;  /* 0x0000100401007387 */ /* 0x0001d80000100a00 */
[----:B0-----:R-:W-:Y:S05]  /*1a50*/  @P0 BRA `(.L_x_3) ;  /* 0x0000000800f40947 */ /* 0x001fea0003800000 */
[----:B------:R-:W-:Y:S01]  /*1a60*/  UMOV UR4, URZ ;  /* 0x000000ff00047c82 */ /* 0x000fe20008000000 */
[----:B------:R-:W-:Y:S01]  /*1a70*/  IMAD.MOV.U32 R0, RZ, RZ, RZ ;  /* 0x000000ffff007224 */ /* 0x000fe200078e00ff */
[----:B------:R-:W-:Y:S01]  /*1a80*/  CS2R R6, SRZ ;  /* 0x0000000000067805 */ /* 0x000fe2000001ff00 */
[----:B------:R-:W-:Y:S02]  /*1a90*/  IMAD.MOV.U32 R4, RZ, RZ, RZ ;  /* 0x000000ffff047224 */ /* 0x000fe400078e00ff */
[----:B------:R-:W-:Y:S02]  /*1aa0*/  IMAD.MOV.U32 R3, RZ, RZ, RZ ;  /* 0x000000ffff037224 */ /* 0x000fe400078e00ff */
[----:B------:R-:W-:-:S07]  /*1ab0*/  IMAD.U32 R5, RZ, RZ, UR4 ;  /* 0x00000004ff057e24 */ /* 0x000fce000f8e00ff */
.L_x_9:
[----:B------:R-:W-:-:S06]  /*1ac0*/  IMAD R13, R0, 0x4, R1 ;  /* 0x00000004000d7824 */ /* 0x000fcc00078e0201 */
[----:B------:R-:W5:Y:S01]  /*1ad0*/  LDL R13, [R13+0x4] ;  /* 0x000004000d0d7983 */ /* 0x000f620000100800 */
[----:B------:R-:W-:-:S05]  /*1ae0*/  UMOV UR4, URZ ;  /* 0x000000ff00047c82 */ /* 0x000fca0008000000 */
.L_x_8:
        /* <DEDUP_REMOVED lines=177> */
[----:B------:R0:W-:Y:S04]  /*2600*/  STL.64 [R1+0x8], R6 ;  /* 0x0000080601007387 */ /* 0x0001e80000100a00 */
[----:B------:R0:W-:Y:S04]  /*2610*/  STL [R1+0x4], R3 ;  /* 0x0000040301007387 */ /* 0x0001e80000100800 */
[----:B------:R0:W-:Y:S02]  /*2620*/  STL.64 [R1+0x10], R4 ;  /* 0x0000100401007387 */ /* 0x0001e40000100a00 */
.L_x_3:
[----:B------:R-:W-:Y:S05]  /*2630*/  BSYNC.RECONVERGENT B1 ;  /* 0x0000000000017941 */ /* 0x000fea0003800200 */
.L_x_2:
[C---:B------:R-:W-:Y:S01]  /*2640*/  ISETP.GT.U32.AND P0, PT, R11.reuse, 0x3, PT ;  /* 0x000000030b00780c */ /* 0x040fe20003f04070 */
[----:B------:R-:W-:Y:S01]  /*2650*/  VIADD R12, R12, 0x1 ;  /* 0x000000010c0c7836 */ /* 0x000fe20000000000 */
[--C-:B------:R-:W-:Y:S02]  /*2660*/  SHF.R.U64 R11, R11, 0x2, R2.reuse ;  /* 0x000000020b0b7819 */ /* 0x100fe40000001202 */
[----:B------:R-:W-:Y:S02]  /*2670*/  ISETP.GT.U32.AND.EX P0, PT, R2, RZ, PT, P0 ;  /* 0x000000ff0200720c */ /* 0x000fe40003f04100 */
[----:B------:R-:W-:-:S11]  /*2680*/  SHF.R.U32.HI R2, RZ, 0x2, R2 ;  /* 0x00000002ff027819 */ /* 0x000fd60000011602 */
[----:B------:R-:W-:Y:S05]  /*2690*/  @P0 BRA `(.L_x_10) ;  /* 0xffffffd800d40947 */ /* 0x000fea000383ffff */
.L_x_1:
[----:B------:R-:W-:Y:S05]  /*26a0*/  BSYNC.RECONVERGENT B0 ;  /* 0x0000000000007941 */ /* 0x000fea0003800200 */
.L_x_0:
[----:B0-----:R-:W0:Y:S01]  /*26b0*/  LDC.64 R6, c[0x0][0x390] ;  /* 0x0000e400ff067b82 */ /* 0x001e220000000a00 */
[----:B------:R-:W-:Y:S01]  /*26c0*/  SHF.R.U32.HI R0, RZ, 0x2, R3 ;  /* 0x00000002ff007819 */ /* 0x000fe20000011603 */
[----:B------:R-:W1:Y:S03]  /*26d0*/  LDCU.64 UR4, c[0x0][0x380] ;  /* 0x00007000ff0477ac */ /* 0x000e660008000a00 */
[----:B------:R-:W-:Y:S01]  /*26e0*/  LOP3.LUT R0, R0, R3, RZ, 0x3c, !PT ;  /* 0x0000000300007212 */ /* 0x000fe200078e3cff */
[----:B------:R-:W-:-:S04]  /*26f0*/  IMAD.SHL.U32 R3, R5, 0x10, RZ ;  /* 0x0000001005037824 */ /* 0x000fc800078e00ff */
[----:B------:R-:W-:-:S05]  /*2700*/  IMAD.SHL.U32 R2, R0, 0x2, RZ ;  /* 0x0000000200027824 */ /* 0x000fca00078e00ff */
[----:B------:R-:W-:-:S04]  /*2710*/  LOP3.LUT R2, R0, R2, R3, 0x96, !PT ;  /* 0x0000000200027212 */ /* 0x000fc800078e9603 */
[----:B------:R-:W-:Y:S01]  /*2720*/  LOP3.LUT R2, R2, R5, RZ, 0x3c, !PT ;  /* 0x0000000502027212 */ /* 0x000fe200078e3cff */
[----:B------:R-:W-:Y:S01]  /*2730*/  IMAD.MOV.U32 R5, RZ, RZ, 0x2f800000 ;  /* 0x2f800000ff057424 */ /* 0x000fe200078e00ff */
[----:B0-----:R-:W-:Y:S02]  /*2740*/  LOP3.LUT R6, R6, 0xaad26b49, RZ, 0x3c, !PT ;  /* 0xaad26b4906067812 */ /* 0x001fe400078e3cff */
[----:B------:R-:W-:-:S03]  /*2750*/  LOP3.LUT R7, R7, 0xf7dcefdd, RZ, 0x3c, !PT ;  /* 0xf7dcefdd07077812 */ /* 0x000fc600078e3cff */
[----:B------:R-:W-:Y:S02]  /*2760*/  IMAD R6, R6, 0x4182bed5, RZ ;  /* 0x4182bed506067824 */ /* 0x000fe400078e02ff */
[----:B------:R-:W-:-:S05]  /*2770*/  IMAD R7, R7, -0x658354e5, RZ ;  /* 0x9a7cab1b07077824 */ /* 0x000fca00078e02ff */
[----:B------:R-:W-:-:S04]  /*2780*/  IADD3 R7, PT, PT, R6, 0x64f0c9, R7 ;  /* 0x0064f0c906077810 */ /* 0x000fc80007ffe007 */
[----:B------:R-:W-:Y:S02]  /*2790*/  IADD3 R0, PT, PT, R7, 0x587c5, R2 ;  /* 0x000587c507007810 */ /* 0x000fe40007ffe002 */
[C---:B-1----:R-:W-:Y:S02]  /*27a0*/  LEA R2, P0, R10.reuse, UR4, 0x2 ;  /* 0x000000040a027c11 */ /* 0x042fe4000f8010ff */
[----:B------:R-:W-:Y:S02]  /*27b0*/  I2FP.F32.U32 R0, R0 ;  /* 0x0000000000007245 */ /* 0x000fe40000201000 */
[----:B------:R-:W-:-:S03]  /*27c0*/  LEA.HI.X R3, R10, UR5, RZ, 0x2, P0 ;  /* 0x000000050a037c11 */ /* 0x000fc600080f14ff */
[----:B------:R-:W-:-:S05]  /*27d0*/  FFMA R5, R0, R5, 1.1641532182693481445e-10 ;  /* 0x2f00000000057423 */ /* 0x000fca0000000005 */
[----:B------:R-:W-:Y:S01]  /*27e0*/  STG.E desc[UR6][R2.64], R5 ;  /* 0x0000000502007986 */ /* 0x000fe2000c101906 */
[----:B------:R-:W-:Y:S05]  /*27f0*/  EXIT ;  /* 0x000000000000794d */ /* 0x000fea0003800000 */
.L_x_11:
[----:B------:R-:W-:-:S00]  /*2800*/  BRA `(.L_x_11) ;  /* 0xfffffffc00fc7947 */ /* 0x000fc0000383ffff */
[----:B------:R-:W-:-:S00]  /*2810*/  NOP ;  /* 0x0000000000007918 */ /* 0x000fc00000000000 */
        /* <DEDUP_REMOVED lines=14> */
.L_x_12:


//--------------------- .nv.global.init           --------------------------
	.section	.nv.global.init,"aw",@progbits
	.align	4
.nv.global.init:
	.type		mrg32k3aM1SubSeq,@object
	.size		mrg32k3aM1SubSeq,(mrg32k3aM2SubSeq - mrg32k3aM1SubSeq)
mrg32k3aM1SubSeq:
        /*0000*/ 	.byte	0x0b, 0xcc, 0xee, 0x04, 0x73, 0x29, 0x8b, 0x6f, 0xf6, 0x53, 0x03, 0xf6, 0x23, 0xf6, 0xea, 0xda
        /* <DEDUP_REMOVED lines=125> */
	.type		mrg32k3aM2SubSeq,@object
	.size		mrg32k3aM2SubSeq,(mrg32k3aM1 - mrg32k3aM2SubSeq)
mrg32k3aM2SubSeq:
        /* <DEDUP_REMOVED lines=126> */
	.type		mrg32k3aM1,@object
	.size		mrg32k3aM1,(mrg32k3aM1Seq - mrg32k3aM1)
mrg32k3aM1:
        /* <DEDUP_REMOVED lines=144> */
	.type		mrg32k3aM1Seq,@object
	.size		mrg32k3aM1Seq,(mrg32k3aM2 - mrg32k3aM1Seq)
mrg32k3aM1Seq:
        /* <DEDUP_REMOVED lines=144> */
	.type		mrg32k3aM2,@object
	.size		mrg32k3aM2,(mrg32k3aM2Seq - mrg32k3aM2)
mrg32k3aM2:
        /* <DEDUP_REMOVED lines=144> */
	.type		mrg32k3aM2Seq,@object
	.size		mrg32k3aM2Seq,(precalc_xorwow_matrix - mrg32k3aM2Seq)
mrg32k3aM2Seq:
        /* <DEDUP_REMOVED lines=144> */
	.type		precalc_xorwow_matrix,@object
	.size		precalc_xorwow_matrix,(precalc_xorwow_offset_matrix - precalc_xorwow_matrix)
precalc_xorwow_matrix:
        /* <DEDUP_REMOVED lines=6400> */
	.type		precalc_xorwow_offset_matrix,@object
	.size		precalc_xorwow_offset_matrix,(.L_1 - precalc_xorwow_offset_matrix)
precalc_xorwow_offset_matrix:
        /* <DEDUP_REMOVED lines=6400> */
.L_1:


//--------------------- .nv.shared.reserved.0     --------------------------
	.section	.nv.shared.reserved.0,"aw",@nobits
	.weak		__nv_reservedSMEM_offset_0_alias
	.size		__nv_reservedSMEM_offset_0_alias, 0, 64
	.other		__nv_reservedSMEM_offset_0_alias,@"STO_CUDA_RESERVED_SHARED STV_DEFAULT"
__nv_reservedSMEM_offset_0_alias:
	.zero		0
	.zero		64


//--------------------- .nv.constant0._Z20GenerateRandomMatrixPfjjm --------------------------
	.section	.nv.constant0._Z20GenerateRandomMatrixPfjjm,"a",@progbits
	.sectionflags	@""
	.align	4
.nv.constant0._Z20GenerateRandomMatrixPfjjm:
	.zero		920


//--------------------- SYMBOLS --------------------------

	.type		.nv.reservedSmem.offset0,@object
	.size		.nv.reservedSmem.offset0,0x4
